//
// Generated by NVIDIA NVVM Compiler
//
// Compiler Build ID: CL-36424714
// Cuda compilation tools, release 13.0, V13.0.88
// Based on NVVM 20.0.0
//

.version 9.0
.target sm_100
.address_size 64

	// .globl	my_kernel_kernel1
// _ZZ17my_kernel_kernel0E20placeholder_d_shared has been demoted
// _ZZ17my_kernel_kernel0E18placeholder_shared has been demoted

.visible .entry my_kernel_kernel1(
	.param .u64 .ptr .align 1 my_kernel_kernel1_param_0,
	.param .u64 .ptr .align 1 my_kernel_kernel1_param_1,
	.param .u64 .ptr .align 1 my_kernel_kernel1_param_2
)
{
	.reg .b32 	%r<5>;
	.reg .b32 	%f<22>;
	.reg .b64 	%rd<12>;

	ld.param.u64 	%rd1, [my_kernel_kernel1_param_0];
	ld.param.u64 	%rd2, [my_kernel_kernel1_param_1];
	ld.param.u64 	%rd3, [my_kernel_kernel1_param_2];
	cvta.to.global.u64 	%rd4, %rd1;
	cvta.to.global.u64 	%rd5, %rd3;
	cvta.to.global.u64 	%rd6, %rd2;
	mov.u32 	%r1, %ctaid.x;
	shl.b32 	%r2, %r1, 6;
	mov.u32 	%r3, %tid.x;
	add.s32 	%r4, %r2, %r3;
	mul.wide.u32 	%rd7, %r4, 4;
	add.s64 	%rd8, %rd6, %rd7;
	ld.global.nc.f32 	%f1, [%rd8];
	and.b64  	%rd9, %rd7, 16380;
	add.s64 	%rd10, %rd5, %rd9;
	ld.global.nc.f32 	%f2, [%rd10];
	add.f32 	%f3, %f1, %f2;
	mul.f32 	%f4, %f3, 0f3F3504F4;
	min.f32 	%f5, %f4, 0f40800000;
	max.f32 	%f6, %f5, 0fC0800000;
	mul.f32 	%f7, %f6, %f6;
	fma.rn.f32 	%f8, %f7, 0fAF95DF0A, 0f32EDFFEB;
	fma.rn.f32 	%f9, %f7, %f8, 0fB60CFF51;
	fma.rn.f32 	%f10, %f7, %f9, 0fB86EC2D1;
	fma.rn.f32 	%f11, %f7, %f10, 0fBA40AC62;
	fma.rn.f32 	%f12, %f7, %f11, 0fBB41A1F6;
	fma.rn.f32 	%f13, %f7, %f12, 0fBC83DBD2;
	mul.f32 	%f14, %f6, %f13;
	fma.rn.f32 	%f15, %f7, 0fB77460CB, 0fB95FBD26;
	fma.rn.f32 	%f16, %f7, %f15, 0fBADC924E;
	fma.rn.f32 	%f17, %f7, %f16, 0fBBF19BF7;
	fma.rn.f32 	%f18, %f7, %f17, 0fBC69B6A8;
	div.rn.f32 	%f19, %f14, %f18;
	fma.rn.f32 	%f20, %f19, 0f3F000000, 0f3F000000;
	mul.f32 	%f21, %f3, %f20;
	add.s64 	%rd11, %rd4, %rd7;
	st.global.f32 	[%rd11], %f21;
	ret;

}
	// .globl	my_kernel_kernel0
.visible .entry my_kernel_kernel0(
	.param .u64 .ptr .align 1 my_kernel_kernel0_param_0,
	.param .u64 .ptr .align 1 my_kernel_kernel0_param_1,
	.param .u64 .ptr .align 1 my_kernel_kernel0_param_2
)
{
	.local .align 16 .b8 	__local_depot1[1024];
	.reg .b64 	%SP;
	.reg .b64 	%SPL;
	.reg .pred 	%p<12>;
	.reg .b32 	%r<58>;
	.reg .b32 	%f<427>;
	.reg .b64 	%rd<20>;
	// demoted variable
	.shared .align 4 .b8 _ZZ17my_kernel_kernel0E20placeholder_d_shared[1024];
	// demoted variable
	.shared .align 4 .b8 _ZZ17my_kernel_kernel0E18placeholder_shared[4096];
	mov.u64 	%SPL, __local_depot1;
	ld.param.u64 	%rd6, [my_kernel_kernel0_param_0];
	ld.param.u64 	%rd7, [my_kernel_kernel0_param_1];
	cvta.to.global.u64 	%rd1, %rd7;
	cvta.to.global.u64 	%rd2, %rd6;
	add.u64 	%rd3, %SPL, 0;
	mov.f32 	%f17, 0f00000000;
	st.local.v4.f32 	[%rd3], {%f17, %f17, %f17, %f17};
	st.local.v4.f32 	[%rd3+256], {%f17, %f17, %f17, %f17};
	st.local.v4.f32 	[%rd3+512], {%f17, %f17, %f17, %f17};
	st.local.v4.f32 	[%rd3+768], {%f17, %f17, %f17, %f17};
	st.local.v4.f32 	[%rd3+128], {%f17, %f17, %f17, %f17};
	st.local.v4.f32 	[%rd3+384], {%f17, %f17, %f17, %f17};
	st.local.v4.f32 	[%rd3+640], {%f17, %f17, %f17, %f17};
	st.local.v4.f32 	[%rd3+896], {%f17, %f17, %f17, %f17};
	st.local.v4.f32 	[%rd3+16], {%f17, %f17, %f17, %f17};
	st.local.v4.f32 	[%rd3+272], {%f17, %f17, %f17, %f17};
	st.local.v4.f32 	[%rd3+528], {%f17, %f17, %f17, %f17};
	st.local.v4.f32 	[%rd3+784], {%f17, %f17, %f17, %f17};
	st.local.v4.f32 	[%rd3+144], {%f17, %f17, %f17, %f17};
	st.local.v4.f32 	[%rd3+400], {%f17, %f17, %f17, %f17};
	st.local.v4.f32 	[%rd3+656], {%f17, %f17, %f17, %f17};
	st.local.v4.f32 	[%rd3+912], {%f17, %f17, %f17, %f17};
	st.local.v4.f32 	[%rd3+32], {%f17, %f17, %f17, %f17};
	st.local.v4.f32 	[%rd3+288], {%f17, %f17, %f17, %f17};
	st.local.v4.f32 	[%rd3+544], {%f17, %f17, %f17, %f17};
	st.local.v4.f32 	[%rd3+800], {%f17, %f17, %f17, %f17};
	st.local.v4.f32 	[%rd3+160], {%f17, %f17, %f17, %f17};
	st.local.v4.f32 	[%rd3+416], {%f17, %f17, %f17, %f17};
	st.local.v4.f32 	[%rd3+672], {%f17, %f17, %f17, %f17};
	st.local.v4.f32 	[%rd3+928], {%f17, %f17, %f17, %f17};
	st.local.v4.f32 	[%rd3+48], {%f17, %f17, %f17, %f17};
	st.local.v4.f32 	[%rd3+304], {%f17, %f17, %f17, %f17};
	st.local.v4.f32 	[%rd3+560], {%f17, %f17, %f17, %f17};
	st.local.v4.f32 	[%rd3+816], {%f17, %f17, %f17, %f17};
	st.local.v4.f32 	[%rd3+176], {%f17, %f17, %f17, %f17};
	st.local.v4.f32 	[%rd3+432], {%f17, %f17, %f17, %f17};
	st.local.v4.f32 	[%rd3+688], {%f17, %f17, %f17, %f17};
	st.local.v4.f32 	[%rd3+944], {%f17, %f17, %f17, %f17};
	st.local.v4.f32 	[%rd3+64], {%f17, %f17, %f17, %f17};
	st.local.v4.f32 	[%rd3+320], {%f17, %f17, %f17, %f17};
	st.local.v4.f32 	[%rd3+576], {%f17, %f17, %f17, %f17};
	st.local.v4.f32 	[%rd3+832], {%f17, %f17, %f17, %f17};
	st.local.v4.f32 	[%rd3+192], {%f17, %f17, %f17, %f17};
	st.local.v4.f32 	[%rd3+448], {%f17, %f17, %f17, %f17};
	st.local.v4.f32 	[%rd3+704], {%f17, %f17, %f17, %f17};
	st.local.v4.f32 	[%rd3+960], {%f17, %f17, %f17, %f17};
	st.local.v4.f32 	[%rd3+80], {%f17, %f17, %f17, %f17};
	st.local.v4.f32 	[%rd3+336], {%f17, %f17, %f17, %f17};
	st.local.v4.f32 	[%rd3+592], {%f17, %f17, %f17, %f17};
	st.local.v4.f32 	[%rd3+848], {%f17, %f17, %f17, %f17};
	st.local.v4.f32 	[%rd3+208], {%f17, %f17, %f17, %f17};
	st.local.v4.f32 	[%rd3+464], {%f17, %f17, %f17, %f17};
	st.local.v4.f32 	[%rd3+720], {%f17, %f17, %f17, %f17};
	st.local.v4.f32 	[%rd3+976], {%f17, %f17, %f17, %f17};
	st.local.v4.f32 	[%rd3+96], {%f17, %f17, %f17, %f17};
	st.local.v4.f32 	[%rd3+352], {%f17, %f17, %f17, %f17};
	st.local.v4.f32 	[%rd3+608], {%f17, %f17, %f17, %f17};
	st.local.v4.f32 	[%rd3+864], {%f17, %f17, %f17, %f17};
	st.local.v4.f32 	[%rd3+224], {%f17, %f17, %f17, %f17};
	st.local.v4.f32 	[%rd3+480], {%f17, %f17, %f17, %f17};
	st.local.v4.f32 	[%rd3+736], {%f17, %f17, %f17, %f17};
	st.local.v4.f32 	[%rd3+992], {%f17, %f17, %f17, %f17};
	st.local.v4.f32 	[%rd3+112], {%f17, %f17, %f17, %f17};
	st.local.v4.f32 	[%rd3+368], {%f17, %f17, %f17, %f17};
	st.local.v4.f32 	[%rd3+624], {%f17, %f17, %f17, %f17};
	st.local.v4.f32 	[%rd3+880], {%f17, %f17, %f17, %f17};
	st.local.v4.f32 	[%rd3+240], {%f17, %f17, %f17, %f17};
	st.local.v4.f32 	[%rd3+496], {%f17, %f17, %f17, %f17};
	st.local.v4.f32 	[%rd3+752], {%f17, %f17, %f17, %f17};
	st.local.v4.f32 	[%rd3+1008], {%f17, %f17, %f17, %f17};
	mov.u32 	%r1, %tid.x;
	shl.b32 	%r12, %r1, 11;
	and.b32  	%r13, %r12, 262144;
	mov.u32 	%r2, %ctaid.x;
	shl.b32 	%r14, %r2, 15;
	and.b32  	%r15, %r14, 2147352576;
	add.s32 	%r16, %r13, %r15;
	shl.b32 	%r17, %r1, 10;
	and.b32  	%r18, %r17, 130048;
	or.b32  	%r3, %r16, %r18;
	and.b32  	%r4, %r2, 3;
	shr.u32 	%r19, %r1, 5;
	and.b32  	%r5, %r19, 30;
	mov.b32 	%r55, 0;
$L__BB1_1:
	setp.gt.u32 	%p3, %r1, 255;
	bar.sync 	0;
	@%p3 bra 	$L__BB1_4;
	setp.gt.u32 	%p4, %r1, 63;
	add.s32 	%r20, %r3, %r55;
	mul.wide.u32 	%rd9, %r20, 4;
	add.s64 	%rd10, %rd2, %rd9;
	ld.global.nc.f32 	%f18, [%rd10];
	shl.b32 	%r21, %r1, 2;
	mov.u32 	%r22, _ZZ17my_kernel_kernel0E20placeholder_d_shared;
	add.s32 	%r23, %r22, %r21;
	st.shared.f32 	[%r23], %f18;
	@%p4 bra 	$L__BB1_4;
	shl.b32 	%r24, %r4, 20;
	shl.b32 	%r25, %r1, 14;
	add.s32 	%r26, %r24, %r25;
	add.s32 	%r27, %r26, %r55;
	mul.wide.u32 	%rd11, %r27, 4;
	add.s64 	%rd12, %rd1, %rd11;
	ld.global.nc.f32 	%f19, [%rd12];
	shl.b32 	%r28, %r1, 6;
	mov.u32 	%r29, _ZZ17my_kernel_kernel0E18placeholder_shared;
	add.s32 	%r30, %r29, %r28;
	st.shared.f32 	[%r30], %f19;
	ld.global.nc.f32 	%f20, [%rd12+4096];
	st.shared.f32 	[%r30+4], %f20;
	ld.global.nc.f32 	%f21, [%rd12+8192];
	st.shared.f32 	[%r30+8], %f21;
	ld.global.nc.f32 	%f22, [%rd12+12288];
	st.shared.f32 	[%r30+12], %f22;
	ld.global.nc.f32 	%f23, [%rd12+16384];
	st.shared.f32 	[%r30+16], %f23;
	ld.global.nc.f32 	%f24, [%rd12+20480];
	st.shared.f32 	[%r30+20], %f24;
	ld.global.nc.f32 	%f25, [%rd12+24576];
	st.shared.f32 	[%r30+24], %f25;
	ld.global.nc.f32 	%f26, [%rd12+28672];
	st.shared.f32 	[%r30+28], %f26;
	ld.global.nc.f32 	%f27, [%rd12+32768];
	st.shared.f32 	[%r30+32], %f27;
	ld.global.nc.f32 	%f28, [%rd12+36864];
	st.shared.f32 	[%r30+36], %f28;
	ld.global.nc.f32 	%f29, [%rd12+40960];
	st.shared.f32 	[%r30+40], %f29;
	ld.global.nc.f32 	%f30, [%rd12+45056];
	st.shared.f32 	[%r30+44], %f30;
	ld.global.nc.f32 	%f31, [%rd12+49152];
	st.shared.f32 	[%r30+48], %f31;
	ld.global.nc.f32 	%f32, [%rd12+53248];
	st.shared.f32 	[%r30+52], %f32;
	ld.global.nc.f32 	%f33, [%rd12+57344];
	st.shared.f32 	[%r30+56], %f33;
	ld.global.nc.f32 	%f34, [%rd12+61440];
	st.shared.f32 	[%r30+60], %f34;
$L__BB1_4:
	bar.sync 	0;
	shl.b32 	%r32, %r1, 6;
	and.b32  	%r33, %r32, 4032;
	mov.u32 	%r34, _ZZ17my_kernel_kernel0E18placeholder_shared;
	add.s32 	%r35, %r34, %r33;
	ld.shared.f32 	%f1, [%r35];
	ld.shared.f32 	%f2, [%r35+4];
	ld.shared.f32 	%f3, [%r35+8];
	ld.shared.f32 	%f4, [%r35+12];
	ld.shared.f32 	%f5, [%r35+16];
	ld.shared.f32 	%f6, [%r35+20];
	ld.shared.f32 	%f7, [%r35+24];
	ld.shared.f32 	%f8, [%r35+28];
	ld.shared.f32 	%f9, [%r35+32];
	ld.shared.f32 	%f10, [%r35+36];
	ld.shared.f32 	%f11, [%r35+40];
	ld.shared.f32 	%f12, [%r35+44];
	ld.shared.f32 	%f13, [%r35+48];
	ld.shared.f32 	%f14, [%r35+52];
	ld.shared.f32 	%f15, [%r35+56];
	ld.shared.f32 	%f16, [%r35+60];
	mov.b32 	%r56, 0;
	mov.pred 	%p10, -1;
$L__BB1_5:
	mov.pred 	%p1, %p10;
	shl.b32 	%r37, %r56, 4;
	add.s32 	%r38, %r56, %r5;
	shl.b32 	%r39, %r38, 2;
	mov.u32 	%r40, _ZZ17my_kernel_kernel0E20placeholder_d_shared;
	add.s32 	%r41, %r40, %r39;
	ld.shared.f32 	%f35, [%r41+640];
	ld.shared.f32 	%f36, [%r41+512];
	ld.shared.f32 	%f37, [%r41+896];
	ld.shared.f32 	%f38, [%r41+768];
	ld.shared.f32 	%f39, [%r41+128];
	ld.shared.f32 	%f40, [%r41];
	ld.shared.f32 	%f41, [%r41+384];
	ld.shared.f32 	%f42, [%r41+256];
	mul.wide.u32 	%rd13, %r37, 4;
	add.s64 	%rd14, %rd3, %rd13;
	ld.local.v4.f32 	{%f43, %f44, %f45, %f46}, [%rd14];
	fma.rn.f32 	%f47, %f40, %f1, %f43;
	ld.local.v4.f32 	{%f48, %f49, %f50, %f51}, [%rd14+256];
	fma.rn.f32 	%f52, %f39, %f1, %f48;
	ld.local.v4.f32 	{%f53, %f54, %f55, %f56}, [%rd14+512];
	fma.rn.f32 	%f57, %f42, %f1, %f53;
	ld.local.v4.f32 	{%f58, %f59, %f60, %f61}, [%rd14+768];
	fma.rn.f32 	%f62, %f41, %f1, %f58;
	fma.rn.f32 	%f63, %f40, %f2, %f44;
	fma.rn.f32 	%f64, %f39, %f2, %f49;
	fma.rn.f32 	%f65, %f42, %f2, %f54;
	fma.rn.f32 	%f66, %f41, %f2, %f59;
	fma.rn.f32 	%f67, %f40, %f3, %f45;
	fma.rn.f32 	%f68, %f39, %f3, %f50;
	fma.rn.f32 	%f69, %f42, %f3, %f55;
	fma.rn.f32 	%f70, %f41, %f3, %f60;
	fma.rn.f32 	%f71, %f40, %f4, %f46;
	st.local.v4.f32 	[%rd14], {%f47, %f63, %f67, %f71};
	fma.rn.f32 	%f72, %f39, %f4, %f51;
	st.local.v4.f32 	[%rd14+256], {%f52, %f64, %f68, %f72};
	fma.rn.f32 	%f73, %f42, %f4, %f56;
	st.local.v4.f32 	[%rd14+512], {%f57, %f65, %f69, %f73};
	fma.rn.f32 	%f74, %f41, %f4, %f61;
	st.local.v4.f32 	[%rd14+768], {%f62, %f66, %f70, %f74};
	ld.local.v4.f32 	{%f75, %f76, %f77, %f78}, [%rd14+128];
	fma.rn.f32 	%f79, %f36, %f1, %f75;
	ld.local.v4.f32 	{%f80, %f81, %f82, %f83}, [%rd14+384];
	fma.rn.f32 	%f84, %f35, %f1, %f80;
	ld.local.v4.f32 	{%f85, %f86, %f87, %f88}, [%rd14+640];
	fma.rn.f32 	%f89, %f38, %f1, %f85;
	ld.local.v4.f32 	{%f90, %f91, %f92, %f93}, [%rd14+896];
	fma.rn.f32 	%f94, %f37, %f1, %f90;
	fma.rn.f32 	%f95, %f36, %f2, %f76;
	fma.rn.f32 	%f96, %f35, %f2, %f81;
	fma.rn.f32 	%f97, %f38, %f2, %f86;
	fma.rn.f32 	%f98, %f37, %f2, %f91;
	fma.rn.f32 	%f99, %f36, %f3, %f77;
	fma.rn.f32 	%f100, %f35, %f3, %f82;
	fma.rn.f32 	%f101, %f38, %f3, %f87;
	fma.rn.f32 	%f102, %f37, %f3, %f92;
	fma.rn.f32 	%f103, %f36, %f4, %f78;
	st.local.v4.f32 	[%rd14+128], {%f79, %f95, %f99, %f103};
	fma.rn.f32 	%f104, %f35, %f4, %f83;
	st.local.v4.f32 	[%rd14+384], {%f84, %f96, %f100, %f104};
	fma.rn.f32 	%f105, %f38, %f4, %f88;
	st.local.v4.f32 	[%rd14+640], {%f89, %f97, %f101, %f105};
	fma.rn.f32 	%f106, %f37, %f4, %f93;
	st.local.v4.f32 	[%rd14+896], {%f94, %f98, %f102, %f106};
	ld.local.v4.f32 	{%f107, %f108, %f109, %f110}, [%rd14+16];
	fma.rn.f32 	%f111, %f40, %f5, %f107;
	ld.local.v4.f32 	{%f112, %f113, %f114, %f115}, [%rd14+272];
	fma.rn.f32 	%f116, %f39, %f5, %f112;
	ld.local.v4.f32 	{%f117, %f118, %f119, %f120}, [%rd14+528];
	fma.rn.f32 	%f121, %f42, %f5, %f117;
	ld.local.v4.f32 	{%f122, %f123, %f124, %f125}, [%rd14+784];
	fma.rn.f32 	%f126, %f41, %f5, %f122;
	fma.rn.f32 	%f127, %f40, %f6, %f108;
	fma.rn.f32 	%f128, %f39, %f6, %f113;
	fma.rn.f32 	%f129, %f42, %f6, %f118;
	fma.rn.f32 	%f130, %f41, %f6, %f123;
	fma.rn.f32 	%f131, %f40, %f7, %f109;
	fma.rn.f32 	%f132, %f39, %f7, %f114;
	fma.rn.f32 	%f133, %f42, %f7, %f119;
	fma.rn.f32 	%f134, %f41, %f7, %f124;
	fma.rn.f32 	%f135, %f40, %f8, %f110;
	st.local.v4.f32 	[%rd14+16], {%f111, %f127, %f131, %f135};
	fma.rn.f32 	%f136, %f39, %f8, %f115;
	st.local.v4.f32 	[%rd14+272], {%f116, %f128, %f132, %f136};
	fma.rn.f32 	%f137, %f42, %f8, %f120;
	st.local.v4.f32 	[%rd14+528], {%f121, %f129, %f133, %f137};
	fma.rn.f32 	%f138, %f41, %f8, %f125;
	st.local.v4.f32 	[%rd14+784], {%f126, %f130, %f134, %f138};
	ld.local.v4.f32 	{%f139, %f140, %f141, %f142}, [%rd14+144];
	fma.rn.f32 	%f143, %f36, %f5, %f139;
	ld.local.v4.f32 	{%f144, %f145, %f146, %f147}, [%rd14+400];
	fma.rn.f32 	%f148, %f35, %f5, %f144;
	ld.local.v4.f32 	{%f149, %f150, %f151, %f152}, [%rd14+656];
	fma.rn.f32 	%f153, %f38, %f5, %f149;
	ld.local.v4.f32 	{%f154, %f155, %f156, %f157}, [%rd14+912];
	fma.rn.f32 	%f158, %f37, %f5, %f154;
	fma.rn.f32 	%f159, %f36, %f6, %f140;
	fma.rn.f32 	%f160, %f35, %f6, %f145;
	fma.rn.f32 	%f161, %f38, %f6, %f150;
	fma.rn.f32 	%f162, %f37, %f6, %f155;
	fma.rn.f32 	%f163, %f36, %f7, %f141;
	fma.rn.f32 	%f164, %f35, %f7, %f146;
	fma.rn.f32 	%f165, %f38, %f7, %f151;
	fma.rn.f32 	%f166, %f37, %f7, %f156;
	fma.rn.f32 	%f167, %f36, %f8, %f142;
	st.local.v4.f32 	[%rd14+144], {%f143, %f159, %f163, %f167};
	fma.rn.f32 	%f168, %f35, %f8, %f147;
	st.local.v4.f32 	[%rd14+400], {%f148, %f160, %f164, %f168};
	fma.rn.f32 	%f169, %f38, %f8, %f152;
	st.local.v4.f32 	[%rd14+656], {%f153, %f161, %f165, %f169};
	fma.rn.f32 	%f170, %f37, %f8, %f157;
	st.local.v4.f32 	[%rd14+912], {%f158, %f162, %f166, %f170};
	ld.local.v4.f32 	{%f171, %f172, %f173, %f174}, [%rd14+32];
	fma.rn.f32 	%f175, %f40, %f9, %f171;
	ld.local.v4.f32 	{%f176, %f177, %f178, %f179}, [%rd14+288];
	fma.rn.f32 	%f180, %f39, %f9, %f176;
	ld.local.v4.f32 	{%f181, %f182, %f183, %f184}, [%rd14+544];
	fma.rn.f32 	%f185, %f42, %f9, %f181;
	ld.local.v4.f32 	{%f186, %f187, %f188, %f189}, [%rd14+800];
	fma.rn.f32 	%f190, %f41, %f9, %f186;
	fma.rn.f32 	%f191, %f40, %f10, %f172;
	fma.rn.f32 	%f192, %f39, %f10, %f177;
	fma.rn.f32 	%f193, %f42, %f10, %f182;
	fma.rn.f32 	%f194, %f41, %f10, %f187;
	fma.rn.f32 	%f195, %f40, %f11, %f173;
	fma.rn.f32 	%f196, %f39, %f11, %f178;
	fma.rn.f32 	%f197, %f42, %f11, %f183;
	fma.rn.f32 	%f198, %f41, %f11, %f188;
	fma.rn.f32 	%f199, %f40, %f12, %f174;
	st.local.v4.f32 	[%rd14+32], {%f175, %f191, %f195, %f199};
	fma.rn.f32 	%f200, %f39, %f12, %f179;
	st.local.v4.f32 	[%rd14+288], {%f180, %f192, %f196, %f200};
	fma.rn.f32 	%f201, %f42, %f12, %f184;
	st.local.v4.f32 	[%rd14+544], {%f185, %f193, %f197, %f201};
	fma.rn.f32 	%f202, %f41, %f12, %f189;
	st.local.v4.f32 	[%rd14+800], {%f190, %f194, %f198, %f202};
	ld.local.v4.f32 	{%f203, %f204, %f205, %f206}, [%rd14+160];
	fma.rn.f32 	%f207, %f36, %f9, %f203;
	ld.local.v4.f32 	{%f208, %f209, %f210, %f211}, [%rd14+416];
	fma.rn.f32 	%f212, %f35, %f9, %f208;
	ld.local.v4.f32 	{%f213, %f214, %f215, %f216}, [%rd14+672];
	fma.rn.f32 	%f217, %f38, %f9, %f213;
	ld.local.v4.f32 	{%f218, %f219, %f220, %f221}, [%rd14+928];
	fma.rn.f32 	%f222, %f37, %f9, %f218;
	fma.rn.f32 	%f223, %f36, %f10, %f204;
	fma.rn.f32 	%f224, %f35, %f10, %f209;
	fma.rn.f32 	%f225, %f38, %f10, %f214;
	fma.rn.f32 	%f226, %f37, %f10, %f219;
	fma.rn.f32 	%f227, %f36, %f11, %f205;
	fma.rn.f32 	%f228, %f35, %f11, %f210;
	fma.rn.f32 	%f229, %f38, %f11, %f215;
	fma.rn.f32 	%f230, %f37, %f11, %f220;
	fma.rn.f32 	%f231, %f36, %f12, %f206;
	st.local.v4.f32 	[%rd14+160], {%f207, %f223, %f227, %f231};
	fma.rn.f32 	%f232, %f35, %f12, %f211;
	st.local.v4.f32 	[%rd14+416], {%f212, %f224, %f228, %f232};
	fma.rn.f32 	%f233, %f38, %f12, %f216;
	st.local.v4.f32 	[%rd14+672], {%f217, %f225, %f229, %f233};
	fma.rn.f32 	%f234, %f37, %f12, %f221;
	st.local.v4.f32 	[%rd14+928], {%f222, %f226, %f230, %f234};
	ld.local.v4.f32 	{%f235, %f236, %f237, %f238}, [%rd14+48];
	fma.rn.f32 	%f239, %f40, %f13, %f235;
	ld.local.v4.f32 	{%f240, %f241, %f242, %f243}, [%rd14+304];
	fma.rn.f32 	%f244, %f39, %f13, %f240;
	ld.local.v4.f32 	{%f245, %f246, %f247, %f248}, [%rd14+560];
	fma.rn.f32 	%f249, %f42, %f13, %f245;
	ld.local.v4.f32 	{%f250, %f251, %f252, %f253}, [%rd14+816];
	fma.rn.f32 	%f254, %f41, %f13, %f250;
	fma.rn.f32 	%f255, %f40, %f14, %f236;
	fma.rn.f32 	%f256, %f39, %f14, %f241;
	fma.rn.f32 	%f257, %f42, %f14, %f246;
	fma.rn.f32 	%f258, %f41, %f14, %f251;
	fma.rn.f32 	%f259, %f40, %f15, %f237;
	fma.rn.f32 	%f260, %f39, %f15, %f242;
	fma.rn.f32 	%f261, %f42, %f15, %f247;
	fma.rn.f32 	%f262, %f41, %f15, %f252;
	fma.rn.f32 	%f263, %f40, %f16, %f238;
	st.local.v4.f32 	[%rd14+48], {%f239, %f255, %f259, %f263};
	fma.rn.f32 	%f264, %f39, %f16, %f243;
	st.local.v4.f32 	[%rd14+304], {%f244, %f256, %f260, %f264};
	fma.rn.f32 	%f265, %f42, %f16, %f248;
	st.local.v4.f32 	[%rd14+560], {%f249, %f257, %f261, %f265};
	fma.rn.f32 	%f266, %f41, %f16, %f253;
	st.local.v4.f32 	[%rd14+816], {%f254, %f258, %f262, %f266};
	ld.local.v4.f32 	{%f267, %f268, %f269, %f270}, [%rd14+176];
	fma.rn.f32 	%f271, %f36, %f13, %f267;
	ld.local.v4.f32 	{%f272, %f273, %f274, %f275}, [%rd14+432];
	fma.rn.f32 	%f276, %f35, %f13, %f272;
	ld.local.v4.f32 	{%f277, %f278, %f279, %f280}, [%rd14+688];
	fma.rn.f32 	%f281, %f38, %f13, %f277;
	ld.local.v4.f32 	{%f282, %f283, %f284, %f285}, [%rd14+944];
	fma.rn.f32 	%f286, %f37, %f13, %f282;
	fma.rn.f32 	%f287, %f36, %f14, %f268;
	fma.rn.f32 	%f288, %f35, %f14, %f273;
	fma.rn.f32 	%f289, %f38, %f14, %f278;
	fma.rn.f32 	%f290, %f37, %f14, %f283;
	fma.rn.f32 	%f291, %f36, %f15, %f269;
	fma.rn.f32 	%f292, %f35, %f15, %f274;
	fma.rn.f32 	%f293, %f38, %f15, %f279;
	fma.rn.f32 	%f294, %f37, %f15, %f284;
	fma.rn.f32 	%f295, %f36, %f16, %f270;
	st.local.v4.f32 	[%rd14+176], {%f271, %f287, %f291, %f295};
	fma.rn.f32 	%f296, %f35, %f16, %f275;
	st.local.v4.f32 	[%rd14+432], {%f276, %f288, %f292, %f296};
	fma.rn.f32 	%f297, %f38, %f16, %f280;
	st.local.v4.f32 	[%rd14+688], {%f281, %f289, %f293, %f297};
	fma.rn.f32 	%f298, %f37, %f16, %f285;
	st.local.v4.f32 	[%rd14+944], {%f286, %f290, %f294, %f298};
	mov.b32 	%r56, 1;
	mov.pred 	%p10, 0;
	@%p1 bra 	$L__BB1_5;
	add.s32 	%r55, %r55, 1;
	setp.ne.s32 	%p7, %r55, 1024;
	@%p7 bra 	$L__BB1_1;
	ld.param.u64 	%rd19, [my_kernel_kernel0_param_2];
	shl.b32 	%r43, %r2, 17;
	shl.b32 	%r44, %r1, 7;
	or.b32  	%r45, %r44, %r43;
	shl.b32 	%r46, %r4, 10;
	shl.b32 	%r47, %r1, 4;
	and.b32  	%r48, %r47, 1008;
	and.b32  	%r49, %r45, 2147082240;
	or.b32  	%r50, %r49, %r46;
	or.b32  	%r9, %r50, %r48;
	cvta.to.global.u64 	%rd4, %rd19;
	mov.b32 	%r57, 0;
	mov.pred 	%p11, -1;
$L__BB1_8:
	mov.pred 	%p2, %p11;
	shl.b32 	%r52, %r57, 5;
	shl.b32 	%r53, %r57, 20;
	add.s32 	%r54, %r9, %r53;
	mul.wide.u32 	%rd15, %r52, 4;
	add.s64 	%rd16, %rd3, %rd15;
	ld.local.v4.f32 	{%f299, %f300, %f301, %f302}, [%rd16];
	mul.wide.u32 	%rd17, %r54, 4;
	add.s64 	%rd18, %rd4, %rd17;
	st.global.f32 	[%rd18], %f299;
	ld.local.v4.f32 	{%f303, %f304, %f305, %f306}, [%rd16+256];
	st.global.f32 	[%rd18+524288], %f303;
	ld.local.v4.f32 	{%f307, %f308, %f309, %f310}, [%rd16+512];
	st.global.f32 	[%rd18+1048576], %f307;
	ld.local.v4.f32 	{%f311, %f312, %f313, %f314}, [%rd16+768];
	st.global.f32 	[%rd18+1572864], %f311;
	st.global.f32 	[%rd18+4], %f300;
	st.global.f32 	[%rd18+524292], %f304;
	st.global.f32 	[%rd18+1048580], %f308;
	st.global.f32 	[%rd18+1572868], %f312;
	st.global.f32 	[%rd18+8], %f301;
	st.global.f32 	[%rd18+524296], %f305;
	st.global.f32 	[%rd18+1048584], %f309;
	st.global.f32 	[%rd18+1572872], %f313;
	st.global.f32 	[%rd18+12], %f302;
	st.global.f32 	[%rd18+524300], %f306;
	st.global.f32 	[%rd18+1048588], %f310;
	st.global.f32 	[%rd18+1572876], %f314;
	ld.local.v4.f32 	{%f315, %f316, %f317, %f318}, [%rd16+16];
	st.global.f32 	[%rd18+16], %f315;
	ld.local.v4.f32 	{%f319, %f320, %f321, %f322}, [%rd16+272];
	st.global.f32 	[%rd18+524304], %f319;
	ld.local.v4.f32 	{%f323, %f324, %f325, %f326}, [%rd16+528];
	st.global.f32 	[%rd18+1048592], %f323;
	ld.local.v4.f32 	{%f327, %f328, %f329, %f330}, [%rd16+784];
	st.global.f32 	[%rd18+1572880], %f327;
	st.global.f32 	[%rd18+20], %f316;
	st.global.f32 	[%rd18+524308], %f320;
	st.global.f32 	[%rd18+1048596], %f324;
	st.global.f32 	[%rd18+1572884], %f328;
	st.global.f32 	[%rd18+24], %f317;
	st.global.f32 	[%rd18+524312], %f321;
	st.global.f32 	[%rd18+1048600], %f325;
	st.global.f32 	[%rd18+1572888], %f329;
	st.global.f32 	[%rd18+28], %f318;
	st.global.f32 	[%rd18+524316], %f322;
	st.global.f32 	[%rd18+1048604], %f326;
	st.global.f32 	[%rd18+1572892], %f330;
	ld.local.v4.f32 	{%f331, %f332, %f333, %f334}, [%rd16+32];
	st.global.f32 	[%rd18+32], %f331;
	ld.local.v4.f32 	{%f335, %f336, %f337, %f338}, [%rd16+288];
	st.global.f32 	[%rd18+524320], %f335;
	ld.local.v4.f32 	{%f339, %f340, %f341, %f342}, [%rd16+544];
	st.global.f32 	[%rd18+1048608], %f339;
	ld.local.v4.f32 	{%f343, %f344, %f345, %f346}, [%rd16+800];
	st.global.f32 	[%rd18+1572896], %f343;
	st.global.f32 	[%rd18+36], %f332;
	st.global.f32 	[%rd18+524324], %f336;
	st.global.f32 	[%rd18+1048612], %f340;
	st.global.f32 	[%rd18+1572900], %f344;
	st.global.f32 	[%rd18+40], %f333;
	st.global.f32 	[%rd18+524328], %f337;
	st.global.f32 	[%rd18+1048616], %f341;
	st.global.f32 	[%rd18+1572904], %f345;
	st.global.f32 	[%rd18+44], %f334;
	st.global.f32 	[%rd18+524332], %f338;
	st.global.f32 	[%rd18+1048620], %f342;
	st.global.f32 	[%rd18+1572908], %f346;
	ld.local.v4.f32 	{%f347, %f348, %f349, %f350}, [%rd16+48];
	st.global.f32 	[%rd18+48], %f347;
	ld.local.v4.f32 	{%f351, %f352, %f353, %f354}, [%rd16+304];
	st.global.f32 	[%rd18+524336], %f351;
	ld.local.v4.f32 	{%f355, %f356, %f357, %f358}, [%rd16+560];
	st.global.f32 	[%rd18+1048624], %f355;
	ld.local.v4.f32 	{%f359, %f360, %f361, %f362}, [%rd16+816];
	st.global.f32 	[%rd18+1572912], %f359;
	st.global.f32 	[%rd18+52], %f348;
	st.global.f32 	[%rd18+524340], %f352;
	st.global.f32 	[%rd18+1048628], %f356;
	st.global.f32 	[%rd18+1572916], %f360;
	st.global.f32 	[%rd18+56], %f349;
	st.global.f32 	[%rd18+524344], %f353;
	st.global.f32 	[%rd18+1048632], %f357;
	st.global.f32 	[%rd18+1572920], %f361;
	st.global.f32 	[%rd18+60], %f350;
	st.global.f32 	[%rd18+524348], %f354;
	st.global.f32 	[%rd18+1048636], %f358;
	st.global.f32 	[%rd18+1572924], %f362;
	ld.local.v4.f32 	{%f363, %f364, %f365, %f366}, [%rd16+64];
	st.global.f32 	[%rd18+16384], %f363;
	ld.local.v4.f32 	{%f367, %f368, %f369, %f370}, [%rd16+320];
	st.global.f32 	[%rd18+540672], %f367;
	ld.local.v4.f32 	{%f371, %f372, %f373, %f374}, [%rd16+576];
	st.global.f32 	[%rd18+1064960], %f371;
	ld.local.v4.f32 	{%f375, %f376, %f377, %f378}, [%rd16+832];
	st.global.f32 	[%rd18+1589248], %f375;
	st.global.f32 	[%rd18+16388], %f364;
	st.global.f32 	[%rd18+540676], %f368;
	st.global.f32 	[%rd18+1064964], %f372;
	st.global.f32 	[%rd18+1589252], %f376;
	st.global.f32 	[%rd18+16392], %f365;
	st.global.f32 	[%rd18+540680], %f369;
	st.global.f32 	[%rd18+1064968], %f373;
	st.global.f32 	[%rd18+1589256], %f377;
	st.global.f32 	[%rd18+16396], %f366;
	st.global.f32 	[%rd18+540684], %f370;
	st.global.f32 	[%rd18+1064972], %f374;
	st.global.f32 	[%rd18+1589260], %f378;
	ld.local.v4.f32 	{%f379, %f380, %f381, %f382}, [%rd16+80];
	st.global.f32 	[%rd18+16400], %f379;
	ld.local.v4.f32 	{%f383, %f384, %f385, %f386}, [%rd16+336];
	st.global.f32 	[%rd18+540688], %f383;
	ld.local.v4.f32 	{%f387, %f388, %f389, %f390}, [%rd16+592];
	st.global.f32 	[%rd18+1064976], %f387;
	ld.local.v4.f32 	{%f391, %f392, %f393, %f394}, [%rd16+848];
	st.global.f32 	[%rd18+1589264], %f391;
	st.global.f32 	[%rd18+16404], %f380;
	st.global.f32 	[%rd18+540692], %f384;
	st.global.f32 	[%rd18+1064980], %f388;
	st.global.f32 	[%rd18+1589268], %f392;
	st.global.f32 	[%rd18+16408], %f381;
	st.global.f32 	[%rd18+540696], %f385;
	st.global.f32 	[%rd18+1064984], %f389;
	st.global.f32 	[%rd18+1589272], %f393;
	st.global.f32 	[%rd18+16412], %f382;
	st.global.f32 	[%rd18+540700], %f386;
	st.global.f32 	[%rd18+1064988], %f390;
	st.global.f32 	[%rd18+1589276], %f394;
	ld.local.v4.f32 	{%f395, %f396, %f397, %f398}, [%rd16+96];
	st.global.f32 	[%rd18+16416], %f395;
	ld.local.v4.f32 	{%f399, %f400, %f401, %f402}, [%rd16+352];
	st.global.f32 	[%rd18+540704], %f399;
	ld.local.v4.f32 	{%f403, %f404, %f405, %f406}, [%rd16+608];
	st.global.f32 	[%rd18+1064992], %f403;
	ld.local.v4.f32 	{%f407, %f408, %f409, %f410}, [%rd16+864];
	st.global.f32 	[%rd18+1589280], %f407;
	st.global.f32 	[%rd18+16420], %f396;
	st.global.f32 	[%rd18+540708], %f400;
	st.global.f32 	[%rd18+1064996], %f404;
	st.global.f32 	[%rd18+1589284], %f408;
	st.global.f32 	[%rd18+16424], %f397;
	st.global.f32 	[%rd18+540712], %f401;
	st.global.f32 	[%rd18+1065000], %f405;
	st.global.f32 	[%rd18+1589288], %f409;
	st.global.f32 	[%rd18+16428], %f398;
	st.global.f32 	[%rd18+540716], %f402;
	st.global.f32 	[%rd18+1065004], %f406;
	st.global.f32 	[%rd18+1589292], %f410;
	ld.local.v4.f32 	{%f411, %f412, %f413, %f414}, [%rd16+112];
	st.global.f32 	[%rd18+16432], %f411;
	ld.local.v4.f32 	{%f415, %f416, %f417, %f418}, [%rd16+368];
	st.global.f32 	[%rd18+540720], %f415;
	ld.local.v4.f32 	{%f419, %f420, %f421, %f422}, [%rd16+624];
	st.global.f32 	[%rd18+1065008], %f419;
	ld.local.v4.f32 	{%f423, %f424, %f425, %f426}, [%rd16+880];
	st.global.f32 	[%rd18+1589296], %f423;
	st.global.f32 	[%rd18+16436], %f412;
	st.global.f32 	[%rd18+540724], %f416;
	st.global.f32 	[%rd18+1065012], %f420;
	st.global.f32 	[%rd18+1589300], %f424;
	st.global.f32 	[%rd18+16440], %f413;
	st.global.f32 	[%rd18+540728], %f417;
	st.global.f32 	[%rd18+1065016], %f421;
	st.global.f32 	[%rd18+1589304], %f425;
	st.global.f32 	[%rd18+16444], %f414;
	st.global.f32 	[%rd18+540732], %f418;
	st.global.f32 	[%rd18+1065020], %f422;
	st.global.f32 	[%rd18+1589308], %f426;
	mov.b32 	%r57, 1;
	mov.pred 	%p11, 0;
	@%p2 bra 	$L__BB1_8;
	ret;

}


// ===== COMPILED SASS (sm_100) =====

	.target	sm_100

	.elftype	@"ET_EXEC"


//--------------------- .note.nv.tkinfo           --------------------------
	.section	.note.nv.tkinfo,"",@"SHT_NOTE"
	.sectionflags	@"SHF_NOTE_NV_TKINFO"
	.tkinfo
        /*0018*/ 	.word	0x00000002
        /*0030*/ 	.string	""
        /*0030*/ 	.string	"ptxas"
        /*0030*/ 	.string	"Cuda compilation tools, release 13.0, V13.0.88"
        /*0030*/ 	.string	"Build cuda_13.0.r13.0/compiler.36424714_0"
        /*0030*/ 	.string	"-arch sm_100 -m 64 "



//--------------------- .note.nv.cuinfo           --------------------------
	.section	.note.nv.cuinfo,"",@"SHT_NOTE"
	.sectionflags	@"SHF_NOTE_NV_CUINFO"
        /*0018*/ 	.short	0x0002
        /*001a*/ 	.short	0x0064
        /*001c*/ 	.short	0x0082
	.zero		2


//--------------------- .nv.info                  --------------------------
	.section	.nv.info,"",@"SHT_CUDA_INFO"
	.align	4


	//----- nvinfo : EIATTR_REGCOUNT
	.align		4
        /*0000*/ 	.byte	0x04, 0x2f
        /*0002*/ 	.short	(.L_1 - .L_0)
	.align		4
.L_0:
        /*0004*/ 	.word	index@(my_kernel_kernel1)
        /*0008*/ 	.word	0x00000011


	//----- nvinfo : EIATTR_FRAME_SIZE
	.align		4
.L_1:
        /*000c*/ 	.byte	0x04, 0x11
        /*000e*/ 	.short	(.L_3 - .L_2)
	.align		4
.L_2:
        /*0010*/ 	.word	index@($__internal_0_$__cuda_sm3x_div_rn_noftz_f32_slowpath)
        /*0014*/ 	.word	0x00000000


	//----- nvinfo : EIATTR_FRAME_SIZE
	.align		4
.L_3:
        /*0018*/ 	.byte	0x04, 0x11
        /*001a*/ 	.short	(.L_5 - .L_4)
	.align		4
.L_4:
        /*001c*/ 	.word	index@(my_kernel_kernel1)
        /*0020*/ 	.word	0x00000000


	//----- nvinfo : EIATTR_REGCOUNT
	.align		4
.L_5:
        /*0024*/ 	.byte	0x04, 0x2f
        /*0026*/ 	.short	(.L_7 - .L_6)
	.align		4
.L_6:
        /*0028*/ 	.word	index@(my_kernel_kernel0)
        /*002c*/ 	.word	0x0000002c


	//----- nvinfo : EIATTR_FRAME_SIZE
	.align		4
.L_7:
        /*0030*/ 	.byte	0x04, 0x11
        /*0032*/ 	.short	(.L_9 - .L_8)
	.align		4
.L_8:
        /*0034*/ 	.word	index@(my_kernel_kernel0)
        /*0038*/ 	.word	0x00000400


	//----- nvinfo : EIATTR_MIN_STACK_SIZE
	.align		4
.L_9:
        /*003c*/ 	.byte	0x04, 0x12
        /*003e*/ 	.short	(.L_11 - .L_10)
	.align		4
.L_10:
        /*0040*/ 	.word	index@(my_kernel_kernel0)
        /*0044*/ 	.word	0x00000400


	//----- nvinfo : EIATTR_MIN_STACK_SIZE
	.align		4
.L_11:
        /*0048*/ 	.byte	0x04, 0x12
        /*004a*/ 	.short	(.L_13 - .L_12)
	.align		4
.L_12:
        /*004c*/ 	.word	index@(my_kernel_kernel1)
        /*0050*/ 	.word	0x00000000
.L_13:


//--------------------- .nv.compat                --------------------------
	.section	.nv.compat,"",@"SHT_CUDA_COMPAT_INFO"
	.align	4
        /*0000*/ 	.byte	0x02, 0x09, 0x00, 0x00, 0x02, 0x02, 0x01, 0x00, 0x02, 0x05, 0x05, 0x00, 0x03, 0x07, 0x01, 0x01
        /*0010*/ 	.byte	0x02, 0x03, 0x00, 0x00, 0x02, 0x06, 0x01, 0x00, 0x04, 0x0b, 0x08, 0x00, 0x01, 0x00, 0x00, 0x00
        /*0020*/ 	.byte	0x00, 0x00, 0x00, 0x00


//--------------------- .nv.info.my_kernel_kernel0 --------------------------
	.section	.nv.info.my_kernel_kernel0,"",@"SHT_CUDA_INFO"
	.sectionflags	@""
	.align	4


	//----- nvinfo : EIATTR_CUDA_API_VERSION
	.align		4
        /*0000*/ 	.byte	0x04, 0x37
        /*0002*/ 	.short	(.L_15 - .L_14)
.L_14:
        /*0004*/ 	.word	0x00000082


	//----- nvinfo : EIATTR_KPARAM_INFO
	.align		4
.L_15:
        /*0008*/ 	.byte	0x04, 0x17
        /*000a*/ 	.short	(.L_17 - .L_16)
.L_16:
        /*000c*/ 	.word	0x00000000
        /*0010*/ 	.short	0x0002
        /*0012*/ 	.short	0x0010
        /*0014*/ 	.byte	0x00, 0xf5, 0x21, 0x00


	//----- nvinfo : EIATTR_KPARAM_INFO
	.align		4
.L_17:
        /*0018*/ 	.byte	0x04, 0x17
        /*001a*/ 	.short	(.L_19 - .L_18)
.L_18:
        /*001c*/ 	.word	0x00000000
        /*0020*/ 	.short	0x0001
        /*0022*/ 	.short	0x0008
        /*0024*/ 	.byte	0x00, 0xf5, 0x21, 0x00


	//----- nvinfo : EIATTR_KPARAM_INFO
	.align		4
.L_19:
        /*0028*/ 	.byte	0x04, 0x17
        /*002a*/ 	.short	(.L_21 - .L_20)
.L_20:
        /*002c*/ 	.word	0x00000000
        /*0030*/ 	.short	0x0000
        /*0032*/ 	.short	0x0000
        /*0034*/ 	.byte	0x00, 0xf5, 0x21, 0x00


	//----- nvinfo : EIATTR_SPARSE_MMA_MASK
	.align		4
.L_21:
        /*0038*/ 	.byte	0x03, 0x50
        /*003a*/ 	.short	0x0000


	//----- nvinfo : EIATTR_MAXREG_COUNT
	.align		4
        /*003c*/ 	.byte	0x03, 0x1b
        /*003e*/ 	.short	0x00ff


	//----- nvinfo : EIATTR_NUM_BARRIERS
	.align		4
        /*0040*/ 	.byte	0x02, 0x4c
        /*0042*/ 	.byte	0x01
	.zero		1


	//----- nvinfo : EIATTR_MERCURY_ISA_VERSION
	.align		4
        /*0044*/ 	.byte	0x03, 0x5f
        /*0046*/ 	.short	0x0101


	//----- nvinfo : EIATTR_VRC_CTA_INIT_COUNT
	.align		4
        /*0048*/ 	.byte	0x02, 0x4a
	.zero		1
	.zero		1


	//----- nvinfo : EIATTR_EXIT_INSTR_OFFSETS
	.align		4
        /*004c*/ 	.byte	0x04, 0x1c
        /*004e*/ 	.short	(.L_23 - .L_22)


	//   ....[0]....
.L_22:
        /*0050*/ 	.word	0x00002120


	//----- nvinfo : EIATTR_CRS_STACK_SIZE
	.align		4
.L_23:
        /*0054*/ 	.byte	0x04, 0x1e
        /*0056*/ 	.short	(.L_25 - .L_24)
.L_24:
        /*0058*/ 	.word	0x00000000


	//----- nvinfo : EIATTR_CBANK_PARAM_SIZE
	.align		4
.L_25:
        /*005c*/ 	.byte	0x03, 0x19
        /*005e*/ 	.short	0x0018


	//----- nvinfo : EIATTR_PARAM_CBANK
	.align		4
        /*0060*/ 	.byte	0x04, 0x0a
        /*0062*/ 	.short	(.L_27 - .L_26)
	.align		4
.L_26:
        /*0064*/ 	.word	index@(.nv.constant0.my_kernel_kernel0)
        /*0068*/ 	.short	0x0380
        /*006a*/ 	.short	0x0018


	//----- nvinfo : EIATTR_SW_WAR
	.align		4
.L_27:
        /*006c*/ 	.byte	0x04, 0x36
        /*006e*/ 	.short	(.L_29 - .L_28)
.L_28:
        /*0070*/ 	.word	0x00000008
.L_29:


//--------------------- .nv.info.my_kernel_kernel1 --------------------------
	.section	.nv.info.my_kernel_kernel1,"",@"SHT_CUDA_INFO"
	.sectionflags	@""
	.align	4


	//----- nvinfo : EIATTR_CUDA_API_VERSION
	.align		4
        /*0000*/ 	.byte	0x04, 0x37
        /*0002*/ 	.short	(.L_31 - .L_30)
.L_30:
        /*0004*/ 	.word	0x00000082


	//----- nvinfo : EIATTR_KPARAM_INFO
	.align		4
.L_31:
        /*0008*/ 	.byte	0x04, 0x17
        /*000a*/ 	.short	(.L_33 - .L_32)
.L_32:
        /*000c*/ 	.word	0x00000000
        /*0010*/ 	.short	0x0002
        /*0012*/ 	.short	0x0010
        /*0014*/ 	.byte	0x00, 0xf5, 0x21, 0x00


	//----- nvinfo : EIATTR_KPARAM_INFO
	.align		4
.L_33:
        /*0018*/ 	.byte	0x04, 0x17
        /*001a*/ 	.short	(.L_35 - .L_34)
.L_34:
        /*001c*/ 	.word	0x00000000
        /*0020*/ 	.short	0x0001
        /*0022*/ 	.short	0x0008
        /*0024*/ 	.byte	0x00, 0xf5, 0x21, 0x00


	//----- nvinfo : EIATTR_KPARAM_INFO
	.align		4
.L_35:
        /*0028*/ 	.byte	0x04, 0x17
        /*002a*/ 	.short	(.L_37 - .L_36)
.L_36:
        /*002c*/ 	.word	0x00000000
        /*0030*/ 	.short	0x0000
        /*0032*/ 	.short	0x0000
        /*0034*/ 	.byte	0x00, 0xf5, 0x21, 0x00


	//----- nvinfo : EIATTR_SPARSE_MMA_MASK
	.align		4
.L_37:
        /*0038*/ 	.byte	0x03, 0x50
        /*003a*/ 	.short	0x0000


	//----- nvinfo : EIATTR_MAXREG_COUNT
	.align		4
        /*003c*/ 	.byte	0x03, 0x1b
        /*003e*/ 	.short	0x00ff


	//----- nvinfo : EIATTR_MERCURY_ISA_VERSION
	.align		4
        /*0040*/ 	.byte	0x03, 0x5f
        /*0042*/ 	.short	0x0101


	//----- nvinfo : EIATTR_VRC_CTA_INIT_COUNT
	.align		4
        /*0044*/ 	.byte	0x02, 0x4a
	.zero		1
	.zero		1


	//----- nvinfo : EIATTR_EXIT_INSTR_OFFSETS
	.align		4
        /*0048*/ 	.byte	0x04, 0x1c
        /*004a*/ 	.short	(.L_39 - .L_38)


	//   ....[0]....
.L_38:
        /*004c*/ 	.word	0x00000350


	//----- nvinfo : EIATTR_CRS_STACK_SIZE
	.align		4
.L_39:
        /*0050*/ 	.byte	0x04, 0x1e
        /*0052*/ 	.short	(.L_41 - .L_40)
.L_40:
        /*0054*/ 	.word	0x00000000


	//----- nvinfo : EIATTR_CBANK_PARAM_SIZE
	.align		4
.L_41:
        /*0058*/ 	.byte	0x03, 0x19
        /*005a*/ 	.short	0x0018


	//----- nvinfo : EIATTR_PARAM_CBANK
	.align		4
        /*005c*/ 	.byte	0x04, 0x0a
        /*005e*/ 	.short	(.L_43 - .L_42)
	.align		4
.L_42:
        /*0060*/ 	.word	index@(.nv.constant0.my_kernel_kernel1)
        /*0064*/ 	.short	0x0380
        /*0066*/ 	.short	0x0018


	//----- nvinfo : EIATTR_SW_WAR
	.align		4
.L_43:
        /*0068*/ 	.byte	0x04, 0x36
        /*006a*/ 	.short	(.L_45 - .L_44)
.L_44:
        /*006c*/ 	.word	0x00000008
.L_45:


//--------------------- .nv.callgraph             --------------------------
	.section	.nv.callgraph,"",@"SHT_CUDA_CALLGRAPH"
	.align	4
	.sectionentsize	8
	.align		4
        /*0000*/ 	.word	0x00000000
	.align		4
        /*0004*/ 	.word	0xffffffff
	.align		4
        /*0008*/ 	.word	0x00000000
	.align		4
        /*000c*/ 	.word	0xfffffffe
	.align		4
        /*0010*/ 	.word	0x00000000
	.align		4
        /*0014*/ 	.word	0xfffffffd
	.align		4
        /*0018*/ 	.word	0x00000000
	.align		4
        /*001c*/ 	.word	0xfffffffc


//--------------------- .text.my_kernel_kernel0   --------------------------
	.section	.text.my_kernel_kernel0,"ax",@progbits
	.align	128
        .global         my_kernel_kernel0
        .type           my_kernel_kernel0,@function
        .size           my_kernel_kernel0,(.L_x_21 - my_kernel_kernel0)
        .other          my_kernel_kernel0,@"STO_CUDA_ENTRY STV_DEFAULT"
my_kernel_kernel0:
.text.my_kernel_kernel0:
[----:B------:R-:W0:Y:S02]  /*0000*/  LDC R1, c[0x0][0x37c] ;  /* 0x0000df00ff017b82 */ /* 0x000e240000000800 */
[----:B0-----:R-:W-:Y:S01]  /*0010*/  IADD3 R1, PT, PT, R1, -0x400, RZ ;  /* 0xfffffc0001017810 */ /* 0x001fe20007ffe0ff */
[----:B------:R-:W0:Y:S01]  /*0020*/  S2R R2, SR_CTAID.X ;  /* 0x0000000000027919 */ /* 0x000e220000002500 */
[----:B------:R-:W1:Y:S03]  /*0030*/  LDCU.64 UR8, c[0x0][0x358] ;  /* 0x00006b00ff0877ac */ /* 0x000e660008000a00 */
[----:B------:R2:W-:Y:S01]  /*0040*/  STL.128 [R1], RZ ;  /* 0x000000ff01007387 */ /* 0x0005e20000100c00 */
[----:B------:R-:W-:-:S03]  /*0050*/  UMOV UR4, URZ ;  /* 0x000000ff00047c82 */ /* 0x000fc60008000000 */
[----:B------:R2:W-:Y:S04]  /*0060*/  STL.128 [R1+0x100], RZ ;  /* 0x000100ff01007387 */ /* 0x0005e80000100c00 */
        /* <DEDUP_REMOVED lines=61> */
[----:B01----:R2:W-:Y:S02]  /*0440*/  STL.128 [R1+0x3f0], RZ ;  /* 0x0003f0ff01007387 */ /* 0x0035e40000100c00 */
.L_x_3:
[----:B------:R-:W0:Y:S01]  /*0450*/  S2R R0, SR_TID.X ;  /* 0x0000000000007919 */ /* 0x000e220000002100 */
[----:B------:R-:W-:Y:S01]  /*0460*/  BSSY.RECONVERGENT B0, `(.L_x_0) ;  /* 0x0000032000007945 */ /* 0x000fe20003800200 */
[----:B------:R-:W-:Y:S01]  /*0470*/  BAR.SYNC.DEFER_BLOCKING 0x0 ;  /* 0x0000000000007b1d */ /* 0x000fe20000010000 */
[----:B0-----:R-:W-:-:S13]  /*0480*/  ISETP.GT.U32.AND P0, PT, R0, 0xff, PT ;  /* 0x000000ff0000780c */ /* 0x001fda0003f04070 */
[----:B-1----:R-:W-:Y:S05]  /*0490*/  @P0 BRA `(.L_x_1) ;  /* 0x0000000000b80947 */ /* 0x002fea0003800000 */
[----:B------:R-:W0:Y:S01]  /*04a0*/  LDC.64 R4, c[0x0][0x380] ;  /* 0x0000e000ff047b82 */ /* 0x000e220000000a00 */
[----:B------:R-:W-:Y:S02]  /*04b0*/  SHF.L.U32 R3, R0, 0xb, RZ ;  /* 0x0000000b00037819 */ /* 0x000fe400000006ff */
[----:B------:R-:W-:Y:S02]  /*04c0*/  SHF.L.U32 R6, R2, 0xf, RZ ;  /* 0x0000000f02067819 */ /* 0x000fe400000006ff */
[----:B------:R-:W-:Y:S02]  /*04d0*/  SHF.L.U32 R7, R0, 0xa, RZ ;  /* 0x0000000a00077819 */ /* 0x000fe400000006ff */
[----:B------:R-:W-:Y:S02]  /*04e0*/  LOP3.LUT R3, R3, 0x40000, RZ, 0xc0, !PT ;  /* 0x0004000003037812 */ /* 0x000fe400078ec0ff */
[----:B------:R-:W-:Y:S02]  /*04f0*/  LOP3.LUT R6, R6, 0x7ffe0000, RZ, 0xc0, !PT ;  /* 0x7ffe000006067812 */ /* 0x000fe400078ec0ff */
[----:B------:R-:W-:-:S04]  /*0500*/  LOP3.LUT R7, R7, 0x1fc00, RZ, 0xc0, !PT ;  /* 0x0001fc0007077812 */ /* 0x000fc800078ec0ff */
[----:B------:R-:W-:-:S04]  /*0510*/  IADD3 R3, PT, PT, R7, R3, R6 ;  /* 0x0000000307037210 */ /* 0x000fc80007ffe006 */
[----:B------:R-:W-:-:S05]  /*0520*/  IADD3 R3, PT, PT, R3, UR4, RZ ;  /* 0x0000000403037c10 */ /* 0x000fca000fffe0ff */
[----:B0-----:R-:W-:-:S06]  /*0530*/  IMAD.WIDE.U32 R4, R3, 0x4, R4 ;  /* 0x0000000403047825 */ /* 0x001fcc00078e0004 */
[----:B------:R-:W3:Y:S01]  /*0540*/  LDG.E.CONSTANT R4, desc[UR8][R4.64] ;  /* 0x0000000804047981 */ /* 0x000ee2000c1e9900 */
[----:B------:R-:W-:Y:S02]  /*0550*/  MOV R3, 0x400 ;  /* 0x0000040000037802 */ /* 0x000fe40000000f00 */
[----:B------:R-:W-:Y:S01]  /*0560*/  ISETP.GT.U32.AND P0, PT, R0, 0x3f, PT ;  /* 0x0000003f0000780c */ /* 0x000fe20003f04070 */
[----:B------:R-:W0:Y:S02]  /*0570*/  S2R R22, SR_CgaCtaId ;  /* 0x0000000000167919 */ /* 0x000e240000008800 */
[----:B0-----:R-:W-:-:S04]  /*0580*/  LEA R7, R22, R3, 0x18 ;  /* 0x0000000316077211 */ /* 0x001fc800078ec0ff */
[----:B------:R-:W-:-:S05]  /*0590*/  LEA R7, R0, R7, 0x2 ;  /* 0x0000000700077211 */ /* 0x000fca00078e10ff */
[----:B---3--:R0:W-:Y:S01]  /*05a0*/  STS [R7], R4 ;  /* 0x0000000407007388 */ /* 0x0081e20000000800 */
[----:B------:R-:W-:Y:S05]  /*05b0*/  @P0 BRA `(.L_x_1) ;  /* 0x0000000000700947 */ /* 0x000fea0003800000 */
[----:B------:R-:W1:Y:S01]  /*05c0*/  LDC.64 R20, c[0x0][0x388] ;  /* 0x0000e200ff147b82 */ /* 0x000e620000000a00 */
[----:B------:R-:W-:-:S04]  /*05d0*/  LOP3.LUT R5, R2, 0x3, RZ, 0xc0, !PT ;  /* 0x0000000302057812 */ /* 0x000fc800078ec0ff */
[----:B------:R-:W-:-:S04]  /*05e0*/  LEA R5, R5, R0, 0x6 ;  /* 0x0000000005057211 */ /* 0x000fc800078e30ff */
[----:B------:R-:W-:-:S05]  /*05f0*/  LEA R5, R5, UR4, 0xe ;  /* 0x0000000405057c11 */ /* 0x000fca000f8e70ff */
[----:B-1----:R-:W-:-:S05]  /*0600*/  IMAD.WIDE.U32 R20, R5, 0x4, R20 ;  /* 0x0000000405147825 */ /* 0x002fca00078e0014 */
[----:B0-----:R-:W3:Y:S04]  /*0610*/  LDG.E.CONSTANT R4, desc[UR8][R20.64] ;  /* 0x0000000814047981 */ /* 0x001ee8000c1e9900 */
[----:B------:R-:W3:Y:S04]  /*0620*/  LDG.E.CONSTANT R5, desc[UR8][R20.64+0x1000] ;  /* 0x0010000814057981 */ /* 0x000ee8000c1e9900 */
[----:B------:R-:W3:Y:S04]  /*0630*/  LDG.E.CONSTANT R6, desc[UR8][R20.64+0x2000] ;  /* 0x0020000814067981 */ /* 0x000ee8000c1e9900 */
[----:B------:R-:W3:Y:S04]  /*0640*/  LDG.E.CONSTANT R7, desc[UR8][R20.64+0x3000] ;  /* 0x0030000814077981 */ /* 0x000ee8000c1e9900 */
[----:B------:R-:W4:Y:S04]  /*0650*/  LDG.E.CONSTANT R8, desc[UR8][R20.64+0x4000] ;  /* 0x0040000814087981 */ /* 0x000f28000c1e9900 */
[----:B------:R-:W4:Y:S04]  /*0660*/  LDG.E.CONSTANT R9, desc[UR8][R20.64+0x5000] ;  /* 0x0050000814097981 */ /* 0x000f28000c1e9900 */
[----:B------:R-:W4:Y:S04]  /*0670*/  LDG.E.CONSTANT R10, desc[UR8][R20.64+0x6000] ;  /* 0x00600008140a7981 */ /* 0x000f28000c1e9900 */
[----:B------:R-:W4:Y:S04]  /*0680*/  LDG.E.CONSTANT R11, desc[UR8][R20.64+0x7000] ;  /* 0x00700008140b7981 */ /* 0x000f28000c1e9900 */
[----:B------:R-:W5:Y:S04]  /*0690*/  LDG.E.CONSTANT R12, desc[UR8][R20.64+0x8000] ;  /* 0x00800008140c7981 */ /* 0x000f68000c1e9900 */
[----:B------:R-:W5:Y:S04]  /*06a0*/  LDG.E.CONSTANT R13, desc[UR8][R20.64+0x9000] ;  /* 0x00900008140d7981 */ /* 0x000f68000c1e9900 */
[----:B------:R-:W5:Y:S04]  /*06b0*/  LDG.E.CONSTANT R14, desc[UR8][R20.64+0xa000] ;  /* 0x00a00008140e7981 */ /* 0x000f68000c1e9900 */
[----:B------:R-:W5:Y:S04]  /*06c0*/  LDG.E.CONSTANT R15, desc[UR8][R20.64+0xb000] ;  /* 0x00b00008140f7981 */ /* 0x000f68000c1e9900 */
[----:B------:R-:W2:Y:S04]  /*06d0*/  LDG.E.CONSTANT R16, desc[UR8][R20.64+0xc000] ;  /* 0x00c0000814107981 */ /* 0x000ea8000c1e9900 */
[----:B------:R-:W2:Y:S04]  /*06e0*/  LDG.E.CONSTANT R17, desc[UR8][R20.64+0xd000] ;  /* 0x00d0000814117981 */ /* 0x000ea8000c1e9900 */
[----:B------:R-:W2:Y:S04]  /*06f0*/  LDG.E.CONSTANT R18, desc[UR8][R20.64+0xe000] ;  /* 0x00e0000814127981 */ /* 0x000ea8000c1e9900 */
[----:B------:R-:W2:Y:S01]  /*0700*/  LDG.E.CONSTANT R19, desc[UR8][R20.64+0xf000] ;  /* 0x00f0000814137981 */ /* 0x000ea2000c1e9900 */
[----:B------:R-:W-:-:S04]  /*0710*/  IADD3 R3, PT, PT, R3, 0x400, RZ ;  /* 0x0000040003037810 */ /* 0x000fc80007ffe0ff */
[----:B------:R-:W-:-:S04]  /*0720*/  LEA R3, R22, R3, 0x18 ;  /* 0x0000000316037211 */ /* 0x000fc800078ec0ff */
[----:B------:R-:W-:-:S05]  /*0730*/  LEA R3, R0, R3, 0x6 ;  /* 0x0000000300037211 */ /* 0x000fca00078e30ff */
[----:B---3--:R1:W-:Y:S04]  /*0740*/  STS.128 [R3], R4 ;  /* 0x0000000403007388 */ /* 0x0083e80000000c00 */
[----:B----4-:R1:W-:Y:S04]  /*0750*/  STS.128 [R3+0x10], R8 ;  /* 0x0000100803007388 */ /* 0x0103e80000000c00 */
[----:B-----5:R1:W-:Y:S04]  /*0760*/  STS.128 [R3+0x20], R12 ;  /* 0x0000200c03007388 */ /* 0x0203e80000000c00 */
[----:B--2---:R1:W-:Y:S02]  /*0770*/  STS.128 [R3+0x30], R16 ;  /* 0x0000301003007388 */ /* 0x0043e40000000c00 */
.L_x_1:
[----:B------:R-:W-:Y:S05]  /*0780*/  BSYNC.RECONVERGENT B0 ;  /* 0x0000000000007941 */ /* 0x000fea0003800200 */
.L_x_0:
[----:B------:R-:W3:Y:S08]  /*0790*/  S2UR UR6, SR_CgaCtaId ;  /* 0x00000000000679c3 */ /* 0x000ef00000008800 */
[----:B------:R-:W-:Y:S01]  /*07a0*/  BAR.SYNC.DEFER_BLOCKING 0x0 ;  /* 0x0000000000007b1d */ /* 0x000fe20000010000 */
[----:B-1----:R-:W-:Y:S01]  /*07b0*/  SHF.L.U32 R3, R0, 0x6, RZ ;  /* 0x0000000600037819 */ /* 0x002fe200000006ff */
[----:B------:R-:W-:Y:S01]  /*07c0*/  HFMA2 R32, -RZ, RZ, 0, 0 ;  /* 0x00000000ff207431 */ /* 0x000fe200000001ff */
[----:B------:R-:W-:-:S02]  /*07d0*/  UPLOP3.LUT UP0, UPT, UPT, UPT, UPT, 0x80, 0x8 ;  /* 0x000000000008789c */ /* 0x000fc40003f0f070 */
[----:B------:R-:W-:Y:S01]  /*07e0*/  LOP3.LUT R3, R3, 0xfc0, RZ, 0xc0, !PT ;  /* 0x00000fc003037812 */ /* 0x000fe200078ec0ff */
[----:B------:R-:W-:Y:S02]  /*07f0*/  UMOV UR5, 0x400 ;  /* 0x0000040000057882 */ /* 0x000fe40000000000 */
[----:B------:R-:W-:-:S04]  /*0800*/  UIADD3 UR5, UPT, UPT, UR5, 0x400, URZ ;  /* 0x0000040005057890 */ /* 0x000fc8000fffe0ff */
[----:B---3--:R-:W-:-:S09]  /*0810*/  ULEA UR5, UR6, UR5, 0x18 ;  /* 0x0000000506057291 */ /* 0x008fd2000f8ec0ff */
[----:B0-----:R0:W1:Y:S04]  /*0820*/  LDS.128 R4, [R3+UR5] ;  /* 0x0000000503047984 */ /* 0x0010680008000c00 */
[----:B------:R0:W3:Y:S04]  /*0830*/  LDS.128 R8, [R3+UR5+0x10] ;  /* 0x0000100503087984 */ /* 0x0000e80008000c00 */
[----:B------:R0:W4:Y:S04]  /*0840*/  LDS.128 R12, [R3+UR5+0x20] ;  /* 0x00002005030c7984 */ /* 0x0001280008000c00 */
[----:B------:R0:W0:Y:S02]  /*0850*/  LDS.128 R16, [R3+UR5+0x30] ;  /* 0x0000300503107984 */ /* 0x0000240008000c00 */
.L_x_2:
[----:B-1----:R-:W-:-:S04]  /*0860*/  SHF.L.U32 R20, R32, 0x4, RZ ;  /* 0x0000000420147819 */ /* 0x002fc800000006ff */
[----:B0-----:R-:W-:-:S05]  /*0870*/  LEA R3, R20, R1, 0x2 ;  /* 0x0000000114037211 */ /* 0x001fca00078e10ff */
[----:B------:R-:W1:Y:S04]  /*0880*/  LDL.128 R28, [R3] ;  /* 0x00000000031c7983 */ /* 0x000e680000100c00 */
[----:B------:R-:W3:Y:S01]  /*0890*/  LDL.128 R24, [R3+0x10] ;  /* 0x0000100003187983 */ /* 0x000ee20000100c00 */
[----:B------:R-:W0:Y:S01]  /*08a0*/  S2UR UR6, SR_CgaCtaId ;  /* 0x00000000000679c3 */ /* 0x000e220000008800 */
[----:B------:R-:W-:Y:S01]  /*08b0*/  SHF.R.U32.HI R20, RZ, 0x5, R0 ;  /* 0x00000005ff147819 */ /* 0x000fe20000011600 */
[----:B------:R-:W-:-:S03]  /*08c0*/  UMOV UR5, 0x400 ;  /* 0x0000040000057882 */ /* 0x000fc60000000000 */
[----:B------:R-:W-:-:S04]  /*08d0*/  LOP3.LUT R21, R20, 0x1e, RZ, 0xc0, !PT ;  /* 0x0000001e14157812 */ /* 0x000fc800078ec0ff */
[----:B------:R-:W-:Y:S02]  /*08e0*/  IADD3 R40, PT, PT, R21, R32, RZ ;  /* 0x0000002015287210 */ /* 0x000fe40007ffe0ff */
[----:B------:R-:W5:Y:S04]  /*08f0*/  LDL.128 R32, [R3+0x30] ;  /* 0x0000300003207983 */ /* 0x000f680000100c00 */
[----:B------:R-:W4:Y:S01]  /*0900*/  LDL.128 R20, [R3+0x20] ;  /* 0x0000200003147983 */ /* 0x000f220000100c00 */
[----:B0-----:R-:W-:-:S06]  /*0910*/  ULEA UR5, UR6, UR5, 0x18 ;  /* 0x0000000506057291 */ /* 0x001fcc000f8ec0ff */
[----:B------:R-:W-:-:S05]  /*0920*/  LEA R40, R40, UR5, 0x2 ;  /* 0x0000000528287c11 */ /* 0x000fca000f8e10ff */
[----:B------:R-:W1:Y:S02]  /*0930*/  LDS R41, [R40] ;  /* 0x0000000028297984 */ /* 0x000e640000000800 */
[----:B-1----:R-:W-:Y:S01]  /*0940*/  FFMA R28, R4, R41, R28 ;  /* 0x00000029041c7223 */ /* 0x002fe2000000001c */
[C---:B------:R-:W-:Y:S01]  /*0950*/  FFMA R29, R41.reuse, R5, R29 ;  /* 0x00000005291d7223 */ /* 0x040fe2000000001d */
[C---:B------:R-:W-:Y:S01]  /*0960*/  FFMA R30, R41.reuse, R6, R30 ;  /* 0x00000006291e7223 */ /* 0x040fe2000000001e */
[----:B------:R-:W-:-:S05]  /*0970*/  FFMA R31, R41, R7, R31 ;  /* 0x00000007291f7223 */ /* 0x000fca000000001f */
[----:B------:R0:W-:Y:S01]  /*0980*/  STL.128 [R3], R28 ;  /* 0x0000001c03007387 */ /* 0x0001e20000100c00 */
[----:B---3--:R-:W-:Y:S01]  /*0990*/  FFMA R36, R8, R41, R24 ;  /* 0x0000002908247223 */ /* 0x008fe20000000018 */
[C---:B------:R-:W-:Y:S01]  /*09a0*/  FFMA R37, R41.reuse, R9, R25 ;  /* 0x0000000929257223 */ /* 0x040fe20000000019 */
[C---:B------:R-:W-:Y:S01]  /*09b0*/  FFMA R38, R41.reuse, R10, R26 ;  /* 0x0000000a29267223 */ /* 0x040fe2000000001a */
[C---:B------:R-:W-:Y:S02]  /*09c0*/  FFMA R39, R41.reuse, R11, R27 ;  /* 0x0000000b29277223 */ /* 0x040fe4000000001b */
[----:B------:R-:W3:Y:S04]  /*09d0*/  LDL.128 R24, [R3+0x110] ;  /* 0x0001100003187983 */ /* 0x000ee80000100c00 */
[----:B0-----:R-:W2:Y:S01]  /*09e0*/  LDL.128 R28, [R3+0x100] ;  /* 0x00010000031c7983 */ /* 0x001ea20000100c00 */
[----:B-----5:R-:W-:Y:S01]  /*09f0*/  FFMA R32, R16, R41, R32 ;  /* 0x0000002910207223 */ /* 0x020fe20000000020 */
[C---:B------:R-:W-:Y:S01]  /*0a00*/  FFMA R33, R41.reuse, R17, R33 ;  /* 0x0000001129217223 */ /* 0x040fe20000000021 */
[C---:B------:R-:W-:Y:S01]  /*0a10*/  FFMA R34, R41.reuse, R18, R34 ;  /* 0x0000001229227223 */ /* 0x040fe20000000022 */
[----:B------:R-:W-:-:S05]  /*0a20*/  FFMA R35, R41, R19, R35 ;  /* 0x0000001329237223 */ /* 0x000fca0000000023 */
[----:B------:R-:W-:Y:S04]  /*0a30*/  STL.128 [R3+0x30], R32 ;  /* 0x0000302003007387 */ /* 0x000fe80000100c00 */
[----:B------:R-:W3:Y:S01]  /*0a40*/  LDS R32, [R40+0x80] ;  /* 0x0000800028207984 */ /* 0x000ee20000000800 */
[----:B----4-:R-:W-:Y:S01]  /*0a50*/  FFMA R20, R12, R41, R20 ;  /* 0x000000290c147223 */ /* 0x010fe20000000014 */
[C---:B------:R-:W-:Y:S01]  /*0a60*/  FFMA R21, R41.reuse, R13, R21 ;  /* 0x0000000d29157223 */ /* 0x040fe20000000015 */
[C---:B------:R-:W-:Y:S01]  /*0a70*/  FFMA R22, R41.reuse, R14, R22 ;  /* 0x0000000e29167223 */ /* 0x040fe20000000016 */
[----:B------:R-:W-:Y:S01]  /*0a80*/  FFMA R23, R41, R15, R23 ;  /* 0x0000000f29177223 */ /* 0x000fe20000000017 */
[----:B------:R-:W-:Y:S04]  /*0a90*/  STL.128 [R3+0x10], R36 ;  /* 0x0000102403007387 */ /* 0x000fe80000100c00 */
[----:B------:R0:W-:Y:S04]  /*0aa0*/  STL.128 [R3+0x20], R20 ;  /* 0x0000201403007387 */ /* 0x0001e80000100c00 */
[----:B------:R-:W1:Y:S04]  /*0ab0*/  LDS R36, [R40+0x100] ;  /* 0x0001000028247984 */ /* 0x000e680000000800 */
[----:B------:R-:W-:Y:S04]  /*0ac0*/  LDS R41, [R40+0x200] ;  /* 0x0002000028297984 */ /* 0x000fe80000000800 */
[----:B0-----:R-:W4:Y:S01]  /*0ad0*/  LDL.128 R20, [R3+0x120] ;  /* 0x0001200003147983 */ /* 0x001f220000100c00 */
[----:B---3--:R-:W-:Y:S01]  /*0ae0*/  FFMA R24, R8, R32, R24 ;  /* 0x0000002008187223 */ /* 0x008fe20000000018 */
[C---:B------:R-:W-:Y:S01]  /*0af0*/  FFMA R25, R32.reuse, R9, R25 ;  /* 0x0000000920197223 */ /* 0x040fe20000000019 */
[C---:B------:R-:W-:Y:S01]  /*0b00*/  FFMA R26, R32.reuse, R10, R26 ;  /* 0x0000000a201a7223 */ /* 0x040fe2000000001a */
[----:B------:R-:W-:Y:S01]  /*0b10*/  FFMA R27, R32, R11, R27 ;  /* 0x0000000b201b7223 */ /* 0x000fe2000000001b */
[----:B--2---:R-:W-:Y:S01]  /*0b20*/  FFMA R28, R4, R32, R28 ;  /* 0x00000020041c7223 */ /* 0x004fe2000000001c */
[C---:B------:R-:W-:Y:S01]  /*0b30*/  FFMA R29, R32.reuse, R5, R29 ;  /* 0x00000005201d7223 */ /* 0x040fe2000000001d */
[C---:B------:R-:W-:Y:S01]  /*0b40*/  FFMA R30, R32.reuse, R6, R30 ;  /* 0x00000006201e7223 */ /* 0x040fe2000000001e */
[----:B------:R-:W-:-:S05]  /*0b50*/  FFMA R31, R32, R7, R31 ;  /* 0x00000007201f7223 */ /* 0x000fca000000001f */
[----:B------:R0:W-:Y:S04]  /*0b60*/  STL.128 [R3+0x100], R28 ;  /* 0x0001001c03007387 */ /* 0x0001e80000100c00 */
[----:B------:R2:W-:Y:S04]  /*0b70*/  STL.128 [R3+0x110], R24 ;  /* 0x0001101803007387 */ /* 0x0005e80000100c00 */
[----:B0-----:R-:W3:Y:S04]  /*0b80*/  LDL.128 R28, [R3+0x130] ;  /* 0x00013000031c7983 */ /* 0x001ee80000100c00 */
[----:B--2---:R-:W1:Y:S01]  /*0b90*/  LDL.128 R24, [R3+0x200] ;  /* 0x0002000003187983 */ /* 0x004e620000100c00 */
[----:B----4-:R-:W-:Y:S01]  /*0ba0*/  FFMA R20, R12, R32, R20 ;  /* 0x000000200c147223 */ /* 0x010fe20000000014 */
[C---:B------:R-:W-:Y:S01]  /*0bb0*/  FFMA R21, R32.reuse, R13, R21 ;  /* 0x0000000d20157223 */ /* 0x040fe20000000015 */
[C---:B------:R-:W-:Y:S01]  /*0bc0*/  FFMA R22, R32.reuse, R14, R22 ;  /* 0x0000000e20167223 */ /* 0x040fe20000000016 */
[----:B------:R-:W-:-:S05]  /*0bd0*/  FFMA R23, R32, R15, R23 ;  /* 0x0000000f20177223 */ /* 0x000fca0000000017 */
[----:B------:R0:W-:Y:S04]  /*0be0*/  STL.128 [R3+0x120], R20 ;  /* 0x0001201403007387 */ /* 0x0001e80000100c00 */
[----:B0-----:R-:W2:Y:S01]  /*0bf0*/  LDL.128 R20, [R3+0x210] ;  /* 0x0002100003147983 */ /* 0x001ea20000100c00 */
[----:B---3--:R-:W-:Y:S01]  /*0c00*/  FFMA R28, R16, R32, R28 ;  /* 0x00000020101c7223 */ /* 0x008fe2000000001c */
[C---:B------:R-:W-:Y:S01]  /*0c10*/  FFMA R29, R32.reuse, R17, R29 ;  /* 0x00000011201d7223 */ /* 0x040fe2000000001d */
[C---:B------:R-:W-:Y:S01]  /*0c20*/  FFMA R30, R32.reuse, R18, R30 ;  /* 0x00000012201e7223 */ /* 0x040fe2000000001e */
[----:B------:R-:W-:Y:S01]  /*0c30*/  FFMA R31, R32, R19, R31 ;  /* 0x00000013201f7223 */ /* 0x000fe2000000001f */
[----:B-1----:R-:W-:Y:S01]  /*0c40*/  FFMA R32, R4, R36, R24 ;  /* 0x0000002404207223 */ /* 0x002fe20000000018 */
[C---:B------:R-:W-:Y:S01]  /*0c50*/  FFMA R33, R36.reuse, R5, R25 ;  /* 0x0000000524217223 */ /* 0x040fe20000000019 */
[C---:B------:R-:W-:Y:S01]  /*0c60*/  FFMA R34, R36.reuse, R6, R26 ;  /* 0x0000000624227223 */ /* 0x040fe2000000001a */
[----:B------:R-:W-:Y:S01]  /*0c70*/  FFMA R35, R36, R7, R27 ;  /* 0x0000000724237223 */ /* 0x000fe2000000001b */
[----:B------:R0:W-:Y:S04]  /*0c80*/  STL.128 [R3+0x130], R28 ;  /* 0x0001301c03007387 */ /* 0x0001e80000100c00 */
[----:B------:R-:W3:Y:S04]  /*0c90*/  LDL.128 R24, [R3+0x220] ;  /* 0x0002200003187983 */ /* 0x000ee80000100c00 */
[----:B0-----:R-:W4:Y:S04]  /*0ca0*/  LDL.128 R28, [R3+0x230] ;  /* 0x00023000031c7983 */ /* 0x001f280000100c00 */
[----:B------:R-:W-:Y:S01]  /*0cb0*/  STL.128 [R3+0x200], R32 ;  /* 0x0002002003007387 */ /* 0x000fe20000100c00 */
[----:B--2---:R-:W-:Y:S01]  /*0cc0*/  FFMA R20, R8, R36, R20 ;  /* 0x0000002408147223 */ /* 0x004fe20000000014 */
        /* <DEDUP_REMOVED lines=9> */
[----:B----4-:R-:W-:Y:S01]  /*0d60*/  FFMA R32, R16, R36, R28 ;  /* 0x0000002410207223 */ /* 0x010fe2000000001c */
[C---:B------:R-:W-:Y:S01]  /*0d70*/  FFMA R33, R36.reuse, R17, R29 ;  /* 0x0000001124217223 */ /* 0x040fe2000000001d */
[C---:B------:R-:W-:Y:S01]  /*0d80*/  FFMA R34, R36.reuse, R18, R30 ;  /* 0x0000001224227223 */ /* 0x040fe2000000001e */
[----:B------:R-:W-:-:S02]  /*0d90*/  FFMA R35, R36, R19, R31 ;  /* 0x0000001324237223 */ /* 0x000fc4000000001f */
[----:B------:R-:W3:Y:S04]  /*0da0*/  LDL.128 R28, [R3+0x310] ;  /* 0x00031000031c7983 */ /* 0x000ee80000100c00 */
[----:B------:R0:W-:Y:S04]  /*0db0*/  STL.128 [R3+0x220], R24 ;  /* 0x0002201803007387 */ /* 0x0001e80000100c00 */
[----:B------:R-:W2:Y:S04]  /*0dc0*/  LDS R36, [R40+0x180] ;  /* 0x0001800028247984 */ /* 0x000ea80000000800 */
[----:B0-----:R-:W4:Y:S01]  /*0dd0*/  LDL.128 R24, [R3+0x320] ;  /* 0x0003200003187983 */ /* 0x001f220000100c00 */
        /* <DEDUP_REMOVED lines=9> */
[----:B------:R-:W-:-:S05]  /*0e70*/  FFMA R31, R36, R11, R31 ;  /* 0x0000000b241f7223 */ /* 0x000fca000000001f */
[----:B------:R0:W-:Y:S01]  /*0e80*/  STL.128 [R3+0x310], R28 ;  /* 0x0003101c03007387 */ /* 0x0001e20000100c00 */
[----:B----4-:R-:W-:Y:S01]  /*0e90*/  FFMA R24, R12, R36, R24 ;  /* 0x000000240c187223 */ /* 0x010fe20000000018 */
[C---:B------:R-:W-:Y:S01]  /*0ea0*/  FFMA R25, R36.reuse, R13, R25 ;  /* 0x0000000d24197223 */ /* 0x040fe20000000019 */
[C---:B------:R-:W-:Y:S01]  /*0eb0*/  FFMA R26, R36.reuse, R14, R26 ;  /* 0x0000000e241a7223 */ /* 0x040fe2000000001a */
[----:B------:R-:W-:Y:S01]  /*0ec0*/  FFMA R27, R36, R15, R27 ;  /* 0x0000000f241b7223 */ /* 0x000fe2000000001b */
[----:B0-----:R-:W3:Y:S04]  /*0ed0*/  LDL.128 R28, [R3+0x80] ;  /* 0x00008000031c7983 */ /* 0x001ee80000100c00 */
[----:B------:R0:W-:Y:S04]  /*0ee0*/  STL.128 [R3+0x320], R24 ;  /* 0x0003201803007387 */ /* 0x0001e80000100c00 */
[----:B0-----:R-:W4:Y:S04]  /*0ef0*/  LDL.128 R24, [R3+0x90] ;  /* 0x0000900003187983 */ /* 0x001f280000100c00 */
[----:B------:R0:W-:Y:S04]  /*0f00*/  STL.128 [R3+0x230], R32 ;  /* 0x0002302003007387 */ /* 0x0001e80000100c00 */
[----:B0-----:R-:W5:Y:S01]  /*0f10*/  LDL.128 R32, [R3+0xa0] ;  /* 0x0000a00003207983 */ /* 0x001f620000100c00 */
        /* <DEDUP_REMOVED lines=14> */
[C---:B------:R-:W-:Y:S01]  /*1000*/  FFMA R39, R41.reuse, R11, R27 ;  /* 0x0000000b29277223 */ /* 0x040fe2000000001b */
[----:B0-----:R-:W3:Y:S04]  /*1010*/  LDL.128 R28, [R3+0x180] ;  /* 0x00018000031c7983 */ /* 0x001ee80000100c00 */
[----:B------:R-:W4:Y:S01]  /*1020*/  LDL.128 R24, [R3+0x190] ;  /* 0x0001900003187983 */ /* 0x000f220000100c00 */
[----:B-----5:R-:W-:Y:S01]  /*1030*/  FFMA R32, R12, R41, R32 ;  /* 0x000000290c207223 */ /* 0x020fe20000000020 */
[C---:B------:R-:W-:Y:S01]  /*1040*/  FFMA R33, R41.reuse, R13, R33 ;  /* 0x0000000d29217223 */ /* 0x040fe20000000021 */
[C---:B------:R-:W-:Y:S01]  /*1050*/  FFMA R34, R41.reuse, R14, R34 ;  /* 0x0000000e29227223 */ /* 0x040fe20000000022 */
[----:B------:R-:W-:-:S05]  /*1060*/  FFMA R35, R41, R15, R35 ;  /* 0x0000000f29237223 */ /* 0x000fca0000000023 */
[----:B------:R-:W-:Y:S04]  /*1070*/  STL.128 [R3+0xa0], R32 ;  /* 0x0000a02003007387 */ /* 0x000fe80000100c00 */
[----:B------:R-:W3:Y:S01]  /*1080*/  LDS R35, [R40+0x280] ;  /* 0x0002800028237984 */ /* 0x000ee20000000800 */
        /* <DEDUP_REMOVED lines=9> */
[C---:B------:R-:W-:Y:S01]  /*1120*/  FFMA R31, R35.reuse, R7, R31 ;  /* 0x00000007231f7223 */ /* 0x040fe2000000001f */
[----:B----4-:R-:W-:Y:S01]  /*1130*/  FFMA R24, R8, R35, R24 ;  /* 0x0000002308187223 */ /* 0x010fe20000000018 */
[C---:B------:R-:W-:Y:S01]  /*1140*/  FFMA R25, R35.reuse, R9, R25 ;  /* 0x0000000923197223 */ /* 0x040fe20000000019 */
[C---:B------:R-:W-:Y:S01]  /*1150*/  FFMA R26, R35.reuse, R10, R26 ;  /* 0x0000000a231a7223 */ /* 0x040fe2000000001a */
[C---:B------:R-:W-:Y:S01]  /*1160*/  FFMA R27, R35.reuse, R11, R27 ;  /* 0x0000000b231b7223 */ /* 0x040fe2000000001b */
[----:B------:R0:W-:Y:S04]  /*1170*/  STL.128 [R3+0x180], R28 ;  /* 0x0001801c03007387 */ /* 0x0001e80000100c00 */
[----:B------:R1:W-:Y:S04]  /*1180*/  STL.128 [R3+0x190], R24 ;  /* 0x0001901803007387 */ /* 0x0003e80000100c00 */
[----:B0-----:R-:W3:Y:S04]  /*1190*/  LDL.128 R28, [R3+0x1b0] ;  /* 0x0001b000031c7983 */ /* 0x001ee80000100c00 */
[----:B-1----:R-:W4:Y:S04]  /*11a0*/  LDL.128 R24, [R3+0x280] ;  /* 0x0002800003187983 */ /* 0x002f280000100c00 */
[----:B------:R-:W-:Y:S04]  /*11b0*/  STL.128 [R3+0x90], R36 ;  /* 0x0000902403007387 */ /* 0x000fe80000100c00 */
[----:B------:R-:W4:Y:S04]  /*11c0*/  LDS R39, [R40+0x300] ;  /* 0x0003000028277984 */ /* 0x000f280000000800 */
[----:B------:R-:W0:Y:S01]  /*11d0*/  LDS R40, [R40+0x380] ;  /* 0x0003800028287984 */ /* 0x000e220000000800 */
[----:B--2---:R-:W-:Y:S01]  /*11e0*/  FFMA R20, R12, R35, R20 ;  /* 0x000000230c147223 */ /* 0x004fe20000000014 */
[C---:B------:R-:W-:Y:S01]  /*11f0*/  FFMA R21, R35.reuse, R13, R21 ;  /* 0x0000000d23157223 */ /* 0x040fe20000000015 */
[C---:B------:R-:W-:Y:S01]  /*1200*/  FFMA R22, R35.reuse, R14, R22 ;  /* 0x0000000e23167223 */ /* 0x040fe20000000016 */
[----:B------:R-:W-:-:S05]  /*1210*/  FFMA R23, R35, R15, R23 ;  /* 0x0000000f23177223 */ /* 0x000fca0000000017 */
[----:B------:R1:W-:Y:S04]  /*1220*/  STL.128 [R3+0x1a0], R20 ;  /* 0x0001a01403007387 */ /* 0x0003e80000100c00 */
[----:B-1----:R-:W2:Y:S01]  /*1230*/  LDL.128 R20, [R3+0x290] ;  /* 0x0002900003147983 */ /* 0x002ea20000100c00 */
[----:B---3--:R-:W-:Y:S01]  /*1240*/  FFMA R32, R16, R35, R28 ;  /* 0x0000002310207223 */ /* 0x008fe2000000001c */
[C---:B------:R-:W-:Y:S01]  /*1250*/  FFMA R33, R35.reuse, R17, R29 ;  /* 0x0000001123217223 */ /* 0x040fe2000000001d */
[C---:B------:R-:W-:Y:S01]  /*1260*/  FFMA R34, R35.reuse, R18, R30 ;  /* 0x0000001223227223 */ /* 0x040fe2000000001e */
[----:B------:R-:W-:Y:S01]  /*1270*/  FFMA R35, R35, R19, R31 ;  /* 0x0000001323237223 */ /* 0x000fe2000000001f */
[----:B----4-:R-:W-:Y:S01]  /*1280*/  FFMA R24, R4, R39, R24 ;  /* 0x0000002704187223 */ /* 0x010fe20000000018 */
[C---:B------:R-:W-:Y:S01]  /*1290*/  FFMA R25, R39.reuse, R5, R25 ;  /* 0x0000000527197223 */ /* 0x040fe20000000019 */
[C---:B------:R-:W-:Y:S01]  /*12a0*/  FFMA R26, R39.reuse, R6, R26 ;  /* 0x00000006271a7223 */ /* 0x040fe2000000001a */
[C---:B------:R-:W-:Y:S01]  /*12b0*/  FFMA R27, R39.reuse, R7, R27 ;  /* 0x00000007271b7223 */ /* 0x040fe2000000001b */
[----:B------:R-:W3:Y:S04]  /*12c0*/  LDL.128 R28, [R3+0x2a0] ;  /* 0x0002a000031c7983 */ /* 0x000ee80000100c00 */
[----:B------:R1:W-:Y:S04]  /*12d0*/  STL.128 [R3+0x280], R24 ;  /* 0x0002801803007387 */ /* 0x0003e80000100c00 */
[----:B-1----:R-:W4:Y:S04]  /*12e0*/  LDL.128 R24, [R3+0x2b0] ;  /* 0x0002b00003187983 */ /* 0x002f280000100c00 */
[----:B------:R1:W-:Y:S04]  /*12f0*/  STL.128 [R3+0x1b0], R32 ;  /* 0x0001b02003007387 */ /* 0x0003e80000100c00 */
[----:B-1----:R-:W0:Y:S01]  /*1300*/  LDL.128 R32, [R3+0x380] ;  /* 0x0003800003207983 */ /* 0x002e220000100c00 */
        /* <DEDUP_REMOVED lines=15> */
[----:B-1----:R-:W3:Y:S04]  /*1400*/  LDL.128 R28, [R3+0x390] ;  /* 0x00039000031c7983 */ /* 0x002ee80000100c00 */
[----:B------:R-:W4:Y:S04]  /*1410*/  LDL.128 R24, [R3+0x3b0] ;  /* 0x0003b00003187983 */ /* 0x000f280000100c00 */
[----:B------:R-:W-:Y:S01]  /*1420*/  STL.128 [R3+0x2b0], R36 ;  /* 0x0002b02403007387 */ /* 0x000fe20000100c00 */
[----:B------:R-:W-:Y:S01]  /*1430*/  UPLOP3.LUT UP1, UPT, UPT, UPT, UP0, 0x80, 0x8 ;  /* 0x000000000008789c */ /* 0x000fe20003f2f000 */
[----:B0-----:R-:W-:Y:S01]  /*1440*/  FFMA R32, R4, R40, R32 ;  /* 0x0000002804207223 */ /* 0x001fe20000000020 */
[C---:B------:R-:W-:Y:S01]  /*1450*/  FFMA R33, R40.reuse, R5, R33 ;  /* 0x0000000528217223 */ /* 0x040fe20000000021 */
[C---:B------:R-:W-:Y:S01]  /*1460*/  FFMA R34, R40.reuse, R6, R34 ;  /* 0x0000000628227223 */ /* 0x040fe20000000022 */
[----:B------:R-:W-:Y:S01]  /*1470*/  FFMA R35, R40, R7, R35 ;  /* 0x0000000728237223 */ /* 0x000fe20000000023 */
[----:B------:R-:W-:-:S04]  /*1480*/  UPLOP3.LUT UP0, UPT, UPT, UPT, UPT, 0x40, 0x4 ;  /* 0x000000000004789c */ /* 0x000fc80003f0e870 */
[----:B------:R0:W-:Y:S01]  /*1490*/  STL.128 [R3+0x380], R32 ;  /* 0x0003802003007387 */ /* 0x0001e20000100c00 */
[----:B--2---:R-:W-:Y:S01]  /*14a0*/  FFMA R20, R12, R40, R20 ;  /* 0x000000280c147223 */ /* 0x004fe20000000014 */
[C---:B------:R-:W-:Y:S01]  /*14b0*/  FFMA R21, R40.reuse, R13, R21 ;  /* 0x0000000d28157223 */ /* 0x040fe20000000015 */
[C---:B------:R-:W-:Y:S01]  /*14c0*/  FFMA R22, R40.reuse, R14, R22 ;  /* 0x0000000e28167223 */ /* 0x040fe20000000016 */
[----:B------:R-:W-:-:S05]  /*14d0*/  FFMA R23, R40, R15, R23 ;  /* 0x0000000f28177223 */ /* 0x000fca0000000017 */
[----:B------:R1:W-:Y:S01]  /*14e0*/  STL.128 [R3+0x3a0], R20 ;  /* 0x0003a01403007387 */ /* 0x0003e20000100c00 */
[----:B0-----:R-:W-:Y:S01]  /*14f0*/  MOV R32, 0x1 ;  /* 0x0000000100207802 */ /* 0x001fe20000000f00 */
[----:B---3--:R-:W-:Y:S01]  /*1500*/  FFMA R28, R8, R40, R28 ;  /* 0x00000028081c7223 */ /* 0x008fe2000000001c */
[C---:B------:R-:W-:Y:S01]  /*1510*/  FFMA R29, R40.reuse, R9, R29 ;  /* 0x00000009281d7223 */ /* 0x040fe2000000001d */
[C---:B------:R-:W-:Y:S01]  /*1520*/  FFMA R30, R40.reuse, R10, R30 ;  /* 0x0000000a281e7223 */ /* 0x040fe2000000001e */
[----:B------:R-:W-:Y:S01]  /*1530*/  FFMA R31, R40, R11, R31 ;  /* 0x0000000b281f7223 */ /* 0x000fe2000000001f */
[----:B----4-:R-:W-:Y:S01]  /*1540*/  FFMA R24, R16, R40, R24 ;  /* 0x0000002810187223 */ /* 0x010fe20000000018 */
[C---:B------:R-:W-:Y:S01]  /*1550*/  FFMA R25, R40.reuse, R17, R25 ;  /* 0x0000001128197223 */ /* 0x040fe20000000019 */
[C---:B------:R-:W-:Y:S01]  /*1560*/  FFMA R26, R40.reuse, R18, R26 ;  /* 0x00000012281a7223 */ /* 0x040fe2000000001a */
[----:B------:R-:W-:Y:S01]  /*1570*/  FFMA R27, R40, R19, R27 ;  /* 0x00000013281b7223 */ /* 0x000fe2000000001b */
[----:B------:R1:W-:Y:S04]  /*1580*/  STL.128 [R3+0x390], R28 ;  /* 0x0003901c03007387 */ /* 0x0003e80000100c00 */
[----:B------:R1:W-:Y:S01]  /*1590*/  STL.128 [R3+0x3b0], R24 ;  /* 0x0003b01803007387 */ /* 0x0003e20000100c00 */
[----:B------:R-:W-:Y:S05]  /*15a0*/  BRA.U UP1, `(.L_x_2) ;  /* 0xfffffff101ac7547 */ /* 0x000fea000b83ffff */
[----:B------:R-:W-:-:S04]  /*15b0*/  UIADD3 UR4, UPT, UPT, UR4, 0x1, URZ ;  /* 0x0000000104047890 */ /* 0x000fc8000fffe0ff */
[----:B------:R-:W-:-:S09]  /*15c0*/  UISETP.NE.AND UP0, UPT, UR4, 0x400, UPT ;  /* 0x000004000400788c */ /* 0x000fd2000bf05270 */
[----:B------:R-:W-:Y:S05]  /*15d0*/  BRA.U UP0, `(.L_x_3) ;  /* 0xffffffed009c7547 */ /* 0x000fea000b83ffff */
[----:B------:R-:W1:Y:S01]  /*15e0*/  S2R R4, SR_TID.X ;  /* 0x0000000000047919 */ /* 0x000e620000002100 */
[----:B------:R-:W0:Y:S01]  /*15f0*/  LDC.64 R32, c[0x0][0x390] ;  /* 0x0000e400ff207b82 */ /* 0x000e220000000a00 */
[C---:B------:R-:W-:Y:S01]  /*1600*/  SHF.L.U32 R0, R2.reuse, 0x11, RZ ;  /* 0x0000001102007819 */ /* 0x040fe200000006ff */
[----:B------:R-:W-:Y:S01]  /*1610*/  UPLOP3.LUT UP0, UPT, UPT, UPT, UPT, 0x80, 0x8 ;  /* 0x000000000008789c */ /* 0x000fe20003f0f070 */
[----:B------:R-:W-:Y:S02]  /*1620*/  LOP3.LUT R2, R2, 0x3, RZ, 0xc0, !PT ;  /* 0x0000000302027812 */ /* 0x000fe400078ec0ff */
[C---:B-1----:R-:W-:Y:S02]  /*1630*/  SHF.L.U32 R3, R4.reuse, 0x7, RZ ;  /* 0x0000000704037819 */ /* 0x042fe400000006ff */
[----:B------:R-:W-:Y:S02]  /*1640*/  SHF.L.U32 R4, R4, 0x4, RZ ;  /* 0x0000000404047819 */ /* 0x000fe400000006ff */
[----:B------:R-:W-:-:S02]  /*1650*/  LOP3.LUT R3, R3, 0x7ff9e000, R0, 0xc8, !PT ;  /* 0x7ff9e00003037812 */ /* 0x000fc400078ec800 */
[----:B------:R-:W-:Y:S02]  /*1660*/  LOP3.LUT R0, R4, 0x3f0, RZ, 0xc0, !PT ;  /* 0x000003f004007812 */ /* 0x000fe400078ec0ff */
[----:B------:R-:W-:-:S04]  /*1670*/  LEA R3, R2, R3, 0xa ;  /* 0x0000000302037211 */ /* 0x000fc800078e50ff */
[----:B------:R-:W-:Y:S01]  /*1680*/  IADD3 R0, PT, PT, R0, R3, RZ ;  /* 0x0000000300007210 */ /* 0x000fe20007ffe0ff */
[----:B------:R-:W-:-:S07]  /*1690*/  HFMA2 R3, -RZ, RZ, 0, 0 ;  /* 0x00000000ff037431 */ /* 0x000fce00000001ff */
.L_x_4:
[----:B------:R-:W-:-:S04]  /*16a0*/  SHF.L.U32 R2, R3, 0x5, RZ ;  /* 0x0000000503027819 */ /* 0x000fc800000006ff */
[----:B------:R-:W-:-:S05]  /*16b0*/  LEA R2, R2, R1, 0x2 ;  /* 0x0000000102027211 */ /* 0x000fca00078e10ff */
[----:B-1----:R-:W2:Y:S04]  /*16c0*/  LDL.128 R20, [R2] ;  /* 0x0000000002147983 */ /* 0x002ea80000100c00 */
[----:B------:R-:W3:Y:S04]  /*16d0*/  LDL.128 R28, [R2+0x100] ;  /* 0x00010000021c7983 */ /* 0x000ee80000100c00 */
[----:B------:R-:W4:Y:S04]  /*16e0*/  LDL.128 R24, [R2+0x200] ;  /* 0x0002000002187983 */ /* 0x000f280000100c00 */
[----:B------:R-:W5:Y:S01]  /*16f0*/  LDL.128 R4, [R2+0x300] ;  /* 0x0003000002047983 */ /* 0x000f620000100c00 */
[----:B------:R-:W-:-:S03]  /*1700*/  LEA R35, R3, R0, 0x14 ;  /* 0x0000000003237211 */ /* 0x000fc600078ea0ff */
[----:B------:R-:W5:Y:S02]  /*1710*/  LDL.128 R8, [R2+0x10] ;  /* 0x0000100002087983 */ /* 0x000f640000100c00 */
[----:B0-----:R-:W-:Y:S02]  /*1720*/  IMAD.WIDE.U32 R34, R35, 0x4, R32 ;  /* 0x0000000423227825 */ /* 0x001fe400078e0020 */
[----:B------:R-:W5:Y:S04]  /*1730*/  LDL.128 R12, [R2+0x110] ;  /* 0x00011000020c7983 */ /* 0x000f680000100c00 */
[----:B------:R-:W5:Y:S04]  /*1740*/  LDL.128 R16, [R2+0x210] ;  /* 0x0002100002107983 */ /* 0x000f680000100c00 */
[----:B--2---:R-:W-:Y:S04]  /*1750*/  STG.E desc[UR8][R34.64], R20 ;  /* 0x0000001422007986 */ /* 0x004fe8000c101908 */
[----:B------:R-:W-:Y:S04]  /*1760*/  STG.E desc[UR8][R34.64+0x4], R21 ;  /* 0x0000041522007986 */ /* 0x000fe8000c101908 */
[----:B------:R-:W-:Y:S04]  /*1770*/  STG.E desc[UR8][R34.64+0x8], R22 ;  /* 0x0000081622007986 */ /* 0x000fe8000c101908 */
[----:B------:R-:W-:Y:S04]  /*1780*/  STG.E desc[UR8][R34.64+0xc], R23 ;  /* 0x00000c1722007986 */ /* 0x000fe8000c101908 */
[----:B---3--:R-:W-:Y:S04]  /*1790*/  STG.E desc[UR8][R34.64+0x80000], R28 ;  /* 0x0800001c22007986 */ /* 0x008fe8000c101908 */
[----:B------:R-:W-:Y:S04]  /*17a0*/  STG.E desc[UR8][R34.64+0x80004], R29 ;  /* 0x0800041d22007986 */ /* 0x000fe8000c101908 */
[----:B------:R-:W-:Y:S04]  /*17b0*/  STG.E desc[UR8][R34.64+0x80008], R30 ;  /* 0x0800081e22007986 */ /* 0x000fe8000c101908 */
[----:B------:R0:W-:Y:S04]  /*17c0*/  STG.E desc[UR8][R34.64+0x8000c], R31 ;  /* 0x08000c1f22007986 */ /* 0x0001e8000c101908 */
[----:B----4-:R-:W-:Y:S04]  /*17d0*/  STG.E desc[UR8][R34.64+0x100000], R24 ;  /* 0x1000001822007986 */ /* 0x010fe8000c101908 */
[----:B------:R-:W-:Y:S04]  /*17e0*/  STG.E desc[UR8][R34.64+0x100004], R25 ;  /* 0x1000041922007986 */ /* 0x000fe8000c101908 */
[----:B------:R-:W-:Y:S04]  /*17f0*/  STG.E desc[UR8][R34.64+0x100008], R26 ;  /* 0x1000081a22007986 */ /* 0x000fe8000c101908 */
[----:B------:R1:W-:Y:S04]  /*1800*/  STG.E desc[UR8][R34.64+0x10000c], R27 ;  /* 0x10000c1b22007986 */ /* 0x0003e8000c101908 */
[----:B-----5:R-:W-:Y:S04]  /*1810*/  STG.E desc[UR8][R34.64+0x180000], R4 ;  /* 0x1800000422007986 */ /* 0x020fe8000c101908 */
[----:B------:R-:W-:Y:S04]  /*1820*/  STG.E desc[UR8][R34.64+0x180004], R5 ;  /* 0x1800040522007986 */ /* 0x000fe8000c101908 */
[----:B------:R-:W-:Y:S04]  /*1830*/  STG.E desc[UR8][R34.64+0x180008], R6 ;  /* 0x1800080622007986 */ /* 0x000fe8000c101908 */
[----:B------:R2:W-:Y:S04]  /*1840*/  STG.E desc[UR8][R34.64+0x18000c], R7 ;  /* 0x18000c0722007986 */ /* 0x0005e8000c101908 */
[----:B0-----:R-:W3:Y:S04]  /*1850*/  LDL.128 R28, [R2+0x310] ;  /* 0x00031000021c7983 */ /* 0x001ee80000100c00 */
[----:B------:R-:W4:Y:S04]  /*1860*/  LDL.128 R20, [R2+0x20] ;  /* 0x0000200002147983 */ /* 0x000f280000100c00 */
[----:B-1----:R-:W5:Y:S04]  /*1870*/  LDL.128 R24, [R2+0x120] ;  /* 0x0001200002187983 */ /* 0x002f680000100c00 */
[----:B--2---:R-:W2:Y:S04]  /*1880*/  LDL.128 R4, [R2+0x220] ;  /* 0x0002200002047983 */ /* 0x004ea80000100c00 */
[----:B------:R-:W-:Y:S04]  /*1890*/  STG.E desc[UR8][R34.64+0x10], R8 ;  /* 0x0000100822007986 */ /* 0x000fe8000c101908 */
[----:B------:R-:W-:Y:S04]  /*18a0*/  STG.E desc[UR8][R34.64+0x14], R9 ;  /* 0x0000140922007986 */ /* 0x000fe8000c101908 */
[----:B------:R-:W-:Y:S04]  /*18b0*/  STG.E desc[UR8][R34.64+0x18], R10 ;  /* 0x0000180a22007986 */ /* 0x000fe8000c101908 */
[----:B------:R0:W-:Y:S04]  /*18c0*/  STG.E desc[UR8][R34.64+0x1c], R11 ;  /* 0x00001c0b22007986 */ /* 0x0001e8000c101908 */
        /* <DEDUP_REMOVED lines=8> */
[----:B0-----:R-:W2:Y:S04]  /*1950*/  LDL.128 R8, [R2+0x320] ;  /* 0x0003200002087983 */ /* 0x001ea80000100c00 */
[----:B-1----:R-:W2:Y:S04]  /*1960*/  LDL.128 R12, [R2+0x30] ;  /* 0x00003000020c7983 */ /* 0x002ea80000100c00 */
[----:B------:R-:W2:Y:S04]  /*1970*/  LDL.128 R16, [R2+0x130] ;  /* 0x0001300002107983 */ /* 0x000ea80000100c00 */
[----:B---3--:R-:W-:Y:S04]  /*1980*/  STG.E desc[UR8][R34.64+0x180010], R28 ;  /* 0x1800101c22007986 */ /* 0x008fe8000c101908 */
[----:B------:R-:W-:Y:S04]  /*1990*/  STG.E desc[UR8][R34.64+0x180014], R29 ;  /* 0x1800141d22007986 */ /* 0x000fe8000c101908 */
[----:B------:R-:W-:Y:S04]  /*19a0*/  STG.E desc[UR8][R34.64+0x180018], R30 ;  /* 0x1800181e22007986 */ /* 0x000fe8000c101908 */
[----:B------:R-:W-:Y:S04]  /*19b0*/  STG.E desc[UR8][R34.64+0x18001c], R31 ;  /* 0x18001c1f22007986 */ /* 0x000fe8000c101908 */
        /* <DEDUP_REMOVED lines=8> */
[----:B--2---:R-:W-:Y:S04]  /*1a40*/  STG.E desc[UR8][R34.64+0x100020], R4 ;  /* 0x1000200422007986 */ /* 0x004fe8000c101908 */
        /* <DEDUP_REMOVED lines=38> */
[----:B0-----:R-:W4:Y:S04]  /*1cb0*/  LDL.128 R20, [R2+0x150] ;  /* 0x0001500002147983 */ /* 0x001f280000100c00 */
[----:B-1----:R-:W5:Y:S04]  /*1cc0*/  LDL.128 R28, [R2+0x250] ;  /* 0x00025000021c7983 */ /* 0x002f680000100c00 */
[----:B---3--:R-:W3:Y:S04]  /*1cd0*/  LDL.128 R24, [R2+0x350] ;  /* 0x0003500002187983 */ /* 0x008ee80000100c00 */
        /* <DEDUP_REMOVED lines=24> */
[----:B---3--:R-:W-:Y:S04]  /*1e60*/  STG.E desc[UR8][R34.64+0x184010], R24 ;  /* 0x1840101822007986 */ /* 0x008fe8000c101908 */
        /* <DEDUP_REMOVED lines=11> */
[----:B------:R1:W-:Y:S04]  /*1f20*/  STG.E desc[UR8][R34.64+0x84020], R8 ;  /* 0x0840200822007986 */ /* 0x0003e8000c101908 */
        /* <DEDUP_REMOVED lines=10> */
[----:B------:R1:W-:Y:S01]  /*1fd0*/  STG.E desc[UR8][R34.64+0x18402c], R19 ;  /* 0x18402c1322007986 */ /* 0x0003e2000c101908 */
[----:B------:R-:W-:Y:S01]  /*1fe0*/  UPLOP3.LUT UP1, UPT, UPT, UPT, UP0, 0x80, 0x8 ;  /* 0x000000000008789c */ /* 0x000fe20003f2f000 */
[----:B------:R-:W-:Y:S01]  /*1ff0*/  MOV R3, 0x1 ;  /* 0x0000000100037802 */ /* 0x000fe20000000f00 */
[----:B------:R-:W-:Y:S01]  /*2000*/  UPLOP3.LUT UP0, UPT, UPT, UPT, UPT, 0x40, 0x4 ;  /* 0x000000000004789c */ /* 0x000fe20003f0e870 */
[----:B----4-:R1:W-:Y:S04]  /*2010*/  STG.E desc[UR8][R34.64+0x4030], R20 ;  /* 0x0040301422007986 */ /* 0x0103e8000c101908 */
[----:B------:R1:W-:Y:S04]  /*2020*/  STG.E desc[UR8][R34.64+0x4034], R21 ;  /* 0x0040341522007986 */ /* 0x0003e8000c101908 */
[----:B------:R1:W-:Y:S04]  /*2030*/  STG.E desc[UR8][R34.64+0x4038], R22 ;  /* 0x0040381622007986 */ /* 0x0003e8000c101908 */
[----:B------:R1:W-:Y:S04]  /*2040*/  STG.E desc[UR8][R34.64+0x403c], R23 ;  /* 0x00403c1722007986 */ /* 0x0003e8000c101908 */
[----:B-----5:R1:W-:Y:S04]  /*2050*/  STG.E desc[UR8][R34.64+0x84030], R28 ;  /* 0x0840301c22007986 */ /* 0x0203e8000c101908 */
[----:B------:R1:W-:Y:S04]  /*2060*/  STG.E desc[UR8][R34.64+0x84034], R29 ;  /* 0x0840341d22007986 */ /* 0x0003e8000c101908 */
[----:B------:R1:W-:Y:S04]  /*2070*/  STG.E desc[UR8][R34.64+0x84038], R30 ;  /* 0x0840381e22007986 */ /* 0x0003e8000c101908 */
[----:B------:R1:W-:Y:S04]  /*2080*/  STG.E desc[UR8][R34.64+0x8403c], R31 ;  /* 0x08403c1f22007986 */ /* 0x0003e8000c101908 */
[----:B---3--:R1:W-:Y:S04]  /*2090*/  STG.E desc[UR8][R34.64+0x104030], R24 ;  /* 0x1040301822007986 */ /* 0x0083e8000c101908 */
[----:B------:R1:W-:Y:S04]  /*20a0*/  STG.E desc[UR8][R34.64+0x104034], R25 ;  /* 0x1040341922007986 */ /* 0x0003e8000c101908 */
[----:B------:R1:W-:Y:S04]  /*20b0*/  STG.E desc[UR8][R34.64+0x104038], R26 ;  /* 0x1040381a22007986 */ /* 0x0003e8000c101908 */
[----:B------:R1:W-:Y:S04]  /*20c0*/  STG.E desc[UR8][R34.64+0x10403c], R27 ;  /* 0x10403c1b22007986 */ /* 0x0003e8000c101908 */
[----:B--2---:R1:W-:Y:S04]  /*20d0*/  STG.E desc[UR8][R34.64+0x184030], R4 ;  /* 0x1840300422007986 */ /* 0x0043e8000c101908 */
[----:B------:R1:W-:Y:S04]  /*20e0*/  STG.E desc[UR8][R34.64+0x184034], R5 ;  /* 0x1840340522007986 */ /* 0x0003e8000c101908 */
[----:B------:R1:W-:Y:S04]  /*20f0*/  STG.E desc[UR8][R34.64+0x184038], R6 ;  /* 0x1840380622007986 */ /* 0x0003e8000c101908 */
[----:B------:R1:W-:Y:S01]  /*2100*/  STG.E desc[UR8][R34.64+0x18403c], R7 ;  /* 0x18403c0722007986 */ /* 0x0003e2000c101908 */
[----:B------:R-:W-:Y:S05]  /*2110*/  BRA.U UP1, `(.L_x_4) ;  /* 0xfffffff501607547 */ /* 0x000fea000b83ffff */
[----:B------:R-:W-:Y:S05]  /*2120*/  EXIT ;  /* 0x000000000000794d */ /* 0x000fea0003800000 */
.L_x_5:
[----:B------:R-:W-:-:S00]  /*2130*/  BRA `(.L_x_5) ;  /* 0xfffffffc00fc7947 */ /* 0x000fc0000383ffff */
[----:B------:R-:W-:-:S00]  /*2140*/  NOP ;  /* 0x0000000000007918 */ /* 0x000fc00000000000 */
        /* <DEDUP_REMOVED lines=11> */
.L_x_21:


//--------------------- .text.my_kernel_kernel1   --------------------------
	.section	.text.my_kernel_kernel1,"ax",@progbits
	.align	128
        .global         my_kernel_kernel1
        .type           my_kernel_kernel1,@function
        .size           my_kernel_kernel1,(.L_x_20 - my_kernel_kernel1)
        .other          my_kernel_kernel1,@"STO_CUDA_ENTRY STV_DEFAULT"
my_kernel_kernel1:
.text.my_kernel_kernel1:
[----:B------:R-:W-:Y:S01]  /*0000*/  LDC R1, c[0x0][0x37c] ;  /* 0x0000df00ff017b82 */ /* 0x000fe20000000800 */
[----:B------:R-:W0:Y:S01]  /*0010*/  S2R R4, SR_CTAID.X ;  /* 0x0000000000047919 */ /* 0x000e220000002500 */
[----:B------:R-:W1:Y:S01]  /*0020*/  LDCU.64 UR8, c[0x0][0x390] ;  /* 0x00007200ff0877ac */ /* 0x000e620008000a00 */
[----:B------:R-:W0:Y:S01]  /*0030*/  S2R R3, SR_TID.X ;  /* 0x0000000000037919 */ /* 0x000e220000002100 */
[----:B------:R-:W2:Y:S01]  /*0040*/  LDCU.64 UR6, c[0x0][0x388] ;  /* 0x00007100ff0677ac */ /* 0x000ea20008000a00 */
[----:B------:R-:W3:Y:S01]  /*0050*/  LDCU.64 UR4, c[0x0][0x358] ;  /* 0x00006b00ff0477ac */ /* 0x000ee20008000a00 */
[----:B0-----:R-:W-:-:S04]  /*0060*/  IMAD R4, R4, 0x40, R3 ;  /* 0x0000004004047824 */ /* 0x001fc800078e0203 */
[----:B------:R-:W-:-:S03]  /*0070*/  IMAD.WIDE.U32 R4, R4, 0x4, RZ ;  /* 0x0000000404047825 */ /* 0x000fc600078e00ff */
[C---:B------:R-:W-:Y:S02]  /*0080*/  LOP3.LUT R8, R4.reuse, 0x3ffc, RZ, 0xc0, !PT ;  /* 0x00003ffc04087812 */ /* 0x040fe400078ec0ff */
[----:B--2---:R-:W-:Y:S02]  /*0090*/  IADD3 R6, P0, PT, R4, UR6, RZ ;  /* 0x0000000604067c10 */ /* 0x004fe4000ff1e0ff */
[----:B-1----:R-:W-:Y:S02]  /*00a0*/  IADD3 R8, P1, PT, R8, UR8, RZ ;  /* 0x0000000808087c10 */ /* 0x002fe4000ff3e0ff */
[----:B------:R-:W-:-:S03]  /*00b0*/  IADD3.X R7, PT, PT, R5, UR7, RZ, P0, !PT ;  /* 0x0000000705077c10 */ /* 0x000fc600087fe4ff */
[----:B------:R-:W-:Y:S02]  /*00c0*/  IMAD.X R9, RZ, RZ, UR9, P1 ;  /* 0x00000009ff097e24 */ /* 0x000fe400088e06ff */
[----:B---3--:R-:W2:Y:S04]  /*00d0*/  LDG.E.CONSTANT R2, desc[UR4][R6.64] ;  /* 0x0000000406027981 */ /* 0x008ea8000c1e9900 */
[----:B------:R-:W2:Y:S01]  /*00e0*/  LDG.E.CONSTANT R9, desc[UR4][R8.64] ;  /* 0x0000000408097981 */ /* 0x000ea2000c1e9900 */
[----:B------:R-:W-:Y:S01]  /*00f0*/  IMAD.MOV.U32 R10, RZ, RZ, 0x377460cb ;  /* 0x377460cbff0a7424 */ /* 0x000fe200078e00ff */
[----:B------:R-:W-:Y:S01]  /*0100*/  BSSY.RECONVERGENT B0, `(.L_x_6) ;  /* 0x000001d000007945 */ /* 0x000fe20003800200 */
[----:B------:R-:W-:Y:S02]  /*0110*/  IMAD.MOV.U32 R12, RZ, RZ, 0x2f95df0a ;  /* 0x2f95df0aff0c7424 */ /* 0x000fe400078e00ff */
[----:B--2---:R-:W-:-:S04]  /*0120*/  FADD R2, R2, R9 ;  /* 0x0000000902027221 */ /* 0x004fc80000000000 */
[----:B------:R-:W-:-:S05]  /*0130*/  FMUL R0, R2, 0.70710682868957519531 ;  /* 0x3f3504f402007820 */ /* 0x000fca0000400000 */
[----:B------:R-:W-:-:S04]  /*0140*/  FMNMX R0, R0, 4, PT ;  /* 0x4080000000007809 */ /* 0x000fc80003800000 */
[----:B------:R-:W-:-:S05]  /*0150*/  FMNMX R0, R0, -4, !PT ;  /* 0xc080000000007809 */ /* 0x000fca0007800000 */
[----:B------:R-:W-:-:S04]  /*0160*/  FMUL R3, R0, R0 ;  /* 0x0000000000037220 */ /* 0x000fc80000400000 */
[C---:B------:R-:W-:Y:S01]  /*0170*/  FFMA R10, R3.reuse, -R10, -0.0002133740053977817297 ;  /* 0xb95fbd26030a7423 */ /* 0x040fe2000000080a */
[----:B------:R-:W-:-:S03]  /*0180*/  FFMA R6, R3, -R12, 2.7706809291316858435e-08 ;  /* 0x32edffeb03067423 */ /* 0x000fc6000000080c */
[C---:B------:R-:W-:Y:S01]  /*0190*/  FFMA R10, R3.reuse, R10, -0.0016828270163387060165 ;  /* 0xbadc924e030a7423 */ /* 0x040fe2000000000a */
[----:B------:R-:W-:-:S03]  /*01a0*/  FFMA R6, R3, R6, -2.1010239379393169656e-06 ;  /* 0xb60cff5103067423 */ /* 0x000fc60000000006 */
[C---:B------:R-:W-:Y:S01]  /*01b0*/  FFMA R10, R3.reuse, R10, -0.0073733287863433361053 ;  /* 0xbbf19bf7030a7423 */ /* 0x040fe2000000000a */
[----:B------:R-:W-:-:S03]  /*01c0*/  FFMA R6, R3, R6, -5.692505874321796e-05 ;  /* 0xb86ec2d103067423 */ /* 0x000fc60000000006 */
[C---:B------:R-:W-:Y:S01]  /*01d0*/  FFMA R9, R3.reuse, R10, -0.014264740049839019775 ;  /* 0xbc69b6a803097423 */ /* 0x040fe2000000000a */
[----:B------:R-:W-:-:S03]  /*01e0*/  FFMA R6, R3, R6, -0.00073499057907611131668 ;  /* 0xba40ac6203067423 */ /* 0x000fc60000000006 */
[----:B------:R-:W0:Y:S01]  /*01f0*/  MUFU.RCP R8, R9 ;  /* 0x0000000900087308 */ /* 0x000e220000001000 */
[----:B------:R-:W-:-:S04]  /*0200*/  FFMA R6, R3, R6, -0.0029545999132096767426 ;  /* 0xbb41a1f603067423 */ /* 0x000fc80000000006 */
[----:B------:R-:W-:-:S04]  /*0210*/  FFMA R3, R3, R6, -0.016096029430627822876 ;  /* 0xbc83dbd203037423 */ /* 0x000fc80000000006 */
[----:B------:R-:W-:-:S04]  /*0220*/  FMUL R0, R0, R3 ;  /* 0x0000000300007220 */ /* 0x000fc80000400000 */
[----:B------:R-:W1:Y:S01]  /*0230*/  FCHK P0, R0, R9 ;  /* 0x0000000900007302 */ /* 0x000e620000000000 */
[----:B0-----:R-:W-:-:S04]  /*0240*/  FFMA R7, -R9, R8, 1 ;  /* 0x3f80000009077423 */ /* 0x001fc80000000108 */
[----:B------:R-:W-:-:S04]  /*0250*/  FFMA R7, R8, R7, R8 ;  /* 0x0000000708077223 */ /* 0x000fc80000000008 */
[----:B------:R-:W-:-:S04]  /*0260*/  FFMA R6, R0, R7, RZ ;  /* 0x0000000700067223 */ /* 0x000fc800000000ff */
[----:B------:R-:W-:-:S04]  /*0270*/  FFMA R3, -R9, R6, R0 ;  /* 0x0000000609037223 */ /* 0x000fc80000000100 */
[----:B------:R-:W-:Y:S01]  /*0280*/  FFMA R3, R7, R3, R6 ;  /* 0x0000000307037223 */ /* 0x000fe20000000006 */
[----:B-1----:R-:W-:Y:S06]  /*0290*/  @!P0 BRA `(.L_x_7) ;  /* 0x00000000000c8947 */ /* 0x002fec0003800000 */
[----:B------:R-:W-:-:S07]  /*02a0*/  MOV R6, 0x2c0 ;  /* 0x000002c000067802 */ /* 0x000fce0000000f00 */
[----:B------:R-:W-:Y:S05]  /*02b0*/  CALL.REL.NOINC `($__internal_0_$__cuda_sm3x_div_rn_noftz_f32_slowpath) ;  /* 0x0000000000287944 */ /* 0x000fea0003c00000 */
[----:B------:R-:W-:-:S07]  /*02c0*/  IMAD.MOV.U32 R3, RZ, RZ, R0 ;  /* 0x000000ffff037224 */ /* 0x000fce00078e0000 */
.L_x_7:
[----:B------:R-:W-:Y:S05]  /*02d0*/  BSYNC.RECONVERGENT B0 ;  /* 0x0000000000007941 */ /* 0x000fea0003800200 */
.L_x_6:
[----:B------:R-:W0:Y:S01]  /*02e0*/  LDCU.64 UR6, c[0x0][0x380] ;  /* 0x00007000ff0677ac */ /* 0x000e220008000a00 */
[----:B------:R-:W-:-:S04]  /*02f0*/  IMAD.MOV.U32 R0, RZ, RZ, 0x3f000000 ;  /* 0x3f000000ff007424 */ /* 0x000fc800078e00ff */
[----:B------:R-:W-:-:S04]  /*0300*/  FFMA R3, R3, R0, 0.5 ;  /* 0x3f00000003037423 */ /* 0x000fc80000000000 */
[----:B------:R-:W-:Y:S01]  /*0310*/  FMUL R3, R2, R3 ;  /* 0x0000000302037220 */ /* 0x000fe20000400000 */
[----:B0-----:R-:W-:-:S04]  /*0320*/  IADD3 R4, P0, PT, R4, UR6, RZ ;  /* 0x0000000604047c10 */ /* 0x001fc8000ff1e0ff */
[----:B------:R-:W-:-:S05]  /*0330*/  IADD3.X R5, PT, PT, R5, UR7, RZ, P0, !PT ;  /* 0x0000000705057c10 */ /* 0x000fca00087fe4ff */
[----:B------:R-:W-:Y:S01]  /*0340*/  STG.E desc[UR4][R4.64], R3 ;  /* 0x0000000304007986 */ /* 0x000fe2000c101904 */
[----:B------:R-:W-:Y:S05]  /*0350*/  EXIT ;  /* 0x000000000000794d */ /* 0x000fea0003800000 */
        .weak           $__internal_0_$__cuda_sm3x_div_rn_noftz_f32_slowpath
        .type           $__internal_0_$__cuda_sm3x_div_rn_noftz_f32_slowpath,@function
        .size           $__internal_0_$__cuda_sm3x_div_rn_noftz_f32_slowpath,(.L_x_20 - $__internal_0_$__cuda_sm3x_div_rn_noftz_f32_slowpath)
$__internal_0_$__cuda_sm3x_div_rn_noftz_f32_slowpath:
[----:B------:R-:W-:Y:S01]  /*0360*/  SHF.R.U32.HI R7, RZ, 0x17, R9 ;  /* 0x00000017ff077819 */ /* 0x000fe20000011609 */
[----:B------:R-:W-:Y:S01]  /*0370*/  BSSY.RECONVERGENT B1, `(.L_x_8) ;  /* 0x0000064000017945 */ /* 0x000fe20003800200 */
[----:B------:R-:W-:Y:S02]  /*0380*/  SHF.R.U32.HI R3, RZ, 0x17, R0 ;  /* 0x00000017ff037819 */ /* 0x000fe40000011600 */
[----:B------:R-:W-:Y:S02]  /*0390*/  LOP3.LUT R10, R7, 0xff, RZ, 0xc0, !PT ;  /* 0x000000ff070a7812 */ /* 0x000fe400078ec0ff */
[----:B------:R-:W-:Y:S02]  /*03a0*/  LOP3.LUT R8, R3, 0xff, RZ, 0xc0, !PT ;  /* 0x000000ff03087812 */ /* 0x000fe400078ec0ff */
[----:B------:R-:W-:Y:S01]  /*03b0*/  MOV R11, R0 ;  /* 0x00000000000b7202 */ /* 0x000fe20000000f00 */
[----:B------:R-:W-:Y:S02]  /*03c0*/  VIADD R13, R10, 0xffffffff ;  /* 0xffffffff0a0d7836 */ /* 0x000fe40000000000 */
[----:B------:R-:W-:-:S03]  /*03d0*/  VIADD R12, R8, 0xffffffff ;  /* 0xffffffff080c7836 */ /* 0x000fc60000000000 */
[----:B------:R-:W-:-:S04]  /*03e0*/  ISETP.GT.U32.AND P0, PT, R13, 0xfd, PT ;  /* 0x000000fd0d00780c */ /* 0x000fc80003f04070 */
[----:B------:R-:W-:-:S13]  /*03f0*/  ISETP.GT.U32.OR P0, PT, R12, 0xfd, P0 ;  /* 0x000000fd0c00780c */ /* 0x000fda0000704470 */
[----:B------:R-:W-:Y:S01]  /*0400*/  @!P0 IMAD.MOV.U32 R7, RZ, RZ, RZ ;  /* 0x000000ffff078224 */ /* 0x000fe200078e00ff */
[----:B------:R-:W-:Y:S06]  /*0410*/  @!P0 BRA `(.L_x_9) ;  /* 0x0000000000608947 */ /* 0x000fec0003800000 */
[----:B------:R-:W-:Y:S01]  /*0420*/  FSETP.GTU.FTZ.AND P0, PT, |R0|, +INF , PT ;  /* 0x7f8000000000780b */ /* 0x000fe20003f1c200 */
[----:B------:R-:W-:Y:S01]  /*0430*/  IMAD.MOV.U32 R3, RZ, RZ, R9 ;  /* 0x000000ffff037224 */ /* 0x000fe200078e0009 */
[----:B------:R-:W-:-:S04]  /*0440*/  FSETP.GTU.FTZ.AND P1, PT, |R9|, +INF , PT ;  /* 0x7f8000000900780b */ /* 0x000fc80003f3c200 */
[----:B------:R-:W-:-:S13]  /*0450*/  PLOP3.LUT P0, PT, P0, P1, PT, 0xf8, 0x8f ;  /* 0x00000000008f781c */ /* 0x000fda0000703f70 */
[----:B------:R-:W-:Y:S05]  /*0460*/  @P0 BRA `(.L_x_10) ;  /* 0x00000004004c0947 */ /* 0x000fea0003800000 */
[----:B------:R-:W-:-:S13]  /*0470*/  LOP3.LUT P0, RZ, R9, 0x7fffffff, R11, 0xc8, !PT ;  /* 0x7fffffff09ff7812 */ /* 0x000fda000780c80b */
[----:B------:R-:W-:Y:S05]  /*0480*/  @!P0 BRA `(.L_x_11) ;  /* 0x00000004003c8947 */ /* 0x000fea0003800000 */
[C---:B------:R-:W-:Y:S02]  /*0490*/  FSETP.NEU.FTZ.AND P2, PT, |R0|.reuse, +INF , PT ;  /* 0x7f8000000000780b */ /* 0x040fe40003f5d200 */
[----:B------:R-:W-:Y:S02]  /*04a0*/  FSETP.NEU.FTZ.AND P1, PT, |R3|, +INF , PT ;  /* 0x7f8000000300780b */ /* 0x000fe40003f3d200 */
[----:B------:R-:W-:-:S11]  /*04b0*/  FSETP.NEU.FTZ.AND P0, PT, |R0|, +INF , PT ;  /* 0x7f8000000000780b */ /* 0x000fd60003f1d200 */
[----:B------:R-:W-:Y:S05]  /*04c0*/  @!P1 BRA !P2, `(.L_x_11) ;  /* 0x00000004002c9947 */ /* 0x000fea0005000000 */
[----:B------:R-:W-:-:S04]  /*04d0*/  LOP3.LUT P2, RZ, R11, 0x7fffffff, RZ, 0xc0, !PT ;  /* 0x7fffffff0bff7812 */ /* 0x000fc8000784c0ff */
[----:B------:R-:W-:-:S13]  /*04e0*/  PLOP3.LUT P1, PT, P1, P2, PT, 0x2f, 0xf2 ;  /* 0x0000000000f2781c */ /* 0x000fda0000f24577 */
[----:B------:R-:W-:Y:S05]  /*04f0*/  @P1 BRA `(.L_x_12) ;  /* 0x0000000400181947 */ /* 0x000fea0003800000 */
[----:B------:R-:W-:-:S04]  /*0500*/  LOP3.LUT P1, RZ, R9, 0x7fffffff, RZ, 0xc0, !PT ;  /* 0x7fffffff09ff7812 */ /* 0x000fc8000782c0ff */
[----:B------:R-:W-:-:S13]  /*0510*/  PLOP3.LUT P0, PT, P0, P1, PT, 0x2f, 0xf2 ;  /* 0x0000000000f2781c */ /* 0x000fda0000702577 */
[----:B------:R-:W-:Y:S05]  /*0520*/  @P0 BRA `(.L_x_13) ;  /* 0x0000000400000947 */ /* 0x000fea0003800000 */
[----:B------:R-:W-:Y:S02]  /*0530*/  ISETP.GE.AND P0, PT, R12, RZ, PT ;  /* 0x000000ff0c00720c */ /* 0x000fe40003f06270 */
[----:B------:R-:W-:-:S11]  /*0540*/  ISETP.GE.AND P1, PT, R13, RZ, PT ;  /* 0x000000ff0d00720c */ /* 0x000fd60003f26270 */
[----:B------:R-:W-:Y:S02]  /*0550*/  @P0 IMAD.MOV.U32 R7, RZ, RZ, RZ ;  /* 0x000000ffff070224 */ /* 0x000fe400078e00ff */
[----:B------:R-:W-:Y:S01]  /*0560*/  @!P0 FFMA R11, R0, 1.84467440737095516160e+19, RZ ;  /* 0x5f800000000b8823 */ /* 0x000fe200000000ff */
[----:B------:R-:W-:Y:S02]  /*0570*/  @!P0 IMAD.MOV.U32 R7, RZ, RZ, -0x40 ;  /* 0xffffffc0ff078424 */ /* 0x000fe400078e00ff */
[----:B------:R-:W-:Y:S02]  /*0580*/  @!P1 FFMA R9, R3, 1.84467440737095516160e+19, RZ ;  /* 0x5f80000003099823 */ /* 0x000fe400000000ff */
[----:B------:R-:W-:-:S07]  /*0590*/  @!P1 VIADD R7, R7, 0x40 ;  /* 0x0000004007079836 */ /* 0x000fce0000000000 */
.L_x_9:
[----:B------:R-:W-:Y:S01]  /*05a0*/  LEA R0, R10, 0xc0800000, 0x17 ;  /* 0xc08000000a007811 */ /* 0x000fe200078eb8ff */
[----:B------:R-:W-:Y:S01]  /*05b0*/  VIADD R8, R8, 0xffffff81 ;  /* 0xffffff8108087836 */ /* 0x000fe20000000000 */
[----:B------:R-:W-:Y:S02]  /*05c0*/  BSSY.RECONVERGENT B2, `(.L_x_14) ;  /* 0x0000035000027945 */ /* 0x000fe40003800200 */
[----:B------:R-:W-:Y:S01]  /*05d0*/  IADD3 R9, PT, PT, -R0, R9, RZ ;  /* 0x0000000900097210 */ /* 0x000fe20007ffe1ff */
[C---:B------:R-:W-:Y:S01]  /*05e0*/  IMAD R0, R8.reuse, -0x800000, R11 ;  /* 0xff80000008007824 */ /* 0x040fe200078e020b */
[----:B------:R-:W-:Y:S02]  /*05f0*/  IADD3 R8, PT, PT, R8, 0x7f, -R10 ;  /* 0x0000007f08087810 */ /* 0x000fe40007ffe80a */
[----:B------:R-:W0:Y:S01]  /*0600*/  MUFU.RCP R3, R9 ;  /* 0x0000000900037308 */ /* 0x000e220000001000 */
[----:B------:R-:W-:Y:S02]  /*0610*/  FADD.FTZ R13, -R9, -RZ ;  /* 0x800000ff090d7221 */ /* 0x000fe40000010100 */
[----:B------:R-:W-:-:S02]  /*0620*/  IMAD.IADD R8, R8, 0x1, R7 ;  /* 0x0000000108087824 */ /* 0x000fc400078e0207 */
[----:B0-----:R-:W-:-:S04]  /*0630*/  FFMA R12, R3, R13, 1 ;  /* 0x3f800000030c7423 */ /* 0x001fc8000000000d */
[----:B------:R-:W-:-:S04]  /*0640*/  FFMA R14, R3, R12, R3 ;  /* 0x0000000c030e7223 */ /* 0x000fc80000000003 */
[----:B------:R-:W-:-:S04]  /*0650*/  FFMA R3, R0, R14, RZ ;  /* 0x0000000e00037223 */ /* 0x000fc800000000ff */
[----:B------:R-:W-:-:S04]  /*0660*/  FFMA R12, R13, R3, R0 ;  /* 0x000000030d0c7223 */ /* 0x000fc80000000000 */
[----:B------:R-:W-:-:S04]  /*0670*/  FFMA R11, R14, R12, R3 ;  /* 0x0000000c0e0b7223 */ /* 0x000fc80000000003 */
[----:B------:R-:W-:-:S04]  /*0680*/  FFMA R12, R13, R11, R0 ;  /* 0x0000000b0d0c7223 */ /* 0x000fc80000000000 */
[----:B------:R-:W-:-:S05]  /*0690*/  FFMA R0, R14, R12, R11 ;  /* 0x0000000c0e007223 */ /* 0x000fca000000000b */
[----:B------:R-:W-:-:S04]  /*06a0*/  SHF.R.U32.HI R3, RZ, 0x17, R0 ;  /* 0x00000017ff037819 */ /* 0x000fc80000011600 */
[----:B------:R-:W-:-:S05]  /*06b0*/  LOP3.LUT R3, R3, 0xff, RZ, 0xc0, !PT ;  /* 0x000000ff03037812 */ /* 0x000fca00078ec0ff */
[----:B------:R-:W-:-:S04]  /*06c0*/  IMAD.IADD R9, R3, 0x1, R8 ;  /* 0x0000000103097824 */ /* 0x000fc800078e0208 */
[----:B------:R-:W-:-:S05]  /*06d0*/  VIADD R3, R9, 0xffffffff ;  /* 0xffffffff09037836 */ /* 0x000fca0000000000 */
[----:B------:R-:W-:-:S13]  /*06e0*/  ISETP.GE.U32.AND P0, PT, R3, 0xfe, PT ;  /* 0x000000fe0300780c */ /* 0x000fda0003f06070 */
[----:B------:R-:W-:Y:S05]  /*06f0*/  @!P0 BRA `(.L_x_15) ;  /* 0x0000000000808947 */ /* 0x000fea0003800000 */
[----:B------:R-:W-:-:S13]  /*0700*/  ISETP.GT.AND P0, PT, R9, 0xfe, PT ;  /* 0x000000fe0900780c */ /* 0x000fda0003f04270 */
[----:B------:R-:W-:Y:S05]  /*0710*/  @P0 BRA `(.L_x_16) ;  /* 0x00000000006c0947 */ /* 0x000fea0003800000 */
[----:B------:R-:W-:-:S13]  /*0720*/  ISETP.GE.AND P0, PT, R9, 0x1, PT ;  /* 0x000000010900780c */ /* 0x000fda0003f06270 */
[----:B------:R-:W-:Y:S05]  /*0730*/  @P0 BRA `(.L_x_17) ;  /* 0x0000000000740947 */ /* 0x000fea0003800000 */
[----:B------:R-:W-:Y:S02]  /*0740*/  ISETP.GE.AND P0, PT, R9, -0x18, PT ;  /* 0xffffffe80900780c */ /* 0x000fe40003f06270 */
[----:B------:R-:W-:-:S11]  /*0750*/  LOP3.LUT R0, R0, 0x80000000, RZ, 0xc0, !PT ;  /* 0x8000000000007812 */ /* 0x000fd600078ec0ff */
[----:B------:R-:W-:Y:S05]  /*0760*/  @!P0 BRA `(.L_x_17) ;  /* 0x0000000000688947 */ /* 0x000fea0003800000 */
[CCC-:B------:R-:W-:Y:S01]  /*0770*/  FFMA.RZ R3, R14.reuse, R12.reuse, R11.reuse ;  /* 0x0000000c0e037223 */ /* 0x1c0fe2000000c00b */
[C---:B------:R-:W-:Y:S02]  /*0780*/  VIADD R10, R9.reuse, 0x20 ;  /* 0x00000020090a7836 */ /* 0x040fe40000000000 */
[CCC-:B------:R-:W-:Y:S01]  /*0790*/  FFMA.RM R8, R14.reuse, R12.reuse, R11.reuse ;  /* 0x0000000c0e087223 */ /* 0x1c0fe2000000400b */
[----:B------:R-:W-:Y:S02]  /*07a0*/  ISETP.NE.AND P2, PT, R9, RZ, PT ;  /* 0x000000ff0900720c */ /* 0x000fe40003f45270 */
[----:B------:R-:W-:Y:S01]  /*07b0*/  LOP3.LUT R7, R3, 0x7fffff, RZ, 0xc0, !PT ;  /* 0x007fffff03077812 */ /* 0x000fe200078ec0ff */
[----:B------:R-:W-:Y:S01]  /*07c0*/  FFMA.RP R3, R14, R12, R11 ;  /* 0x0000000c0e037223 */ /* 0x000fe2000000800b */
[----:B------:R-:W-:Y:S02]  /*07d0*/  ISETP.NE.AND P1, PT, R9, RZ, PT ;  /* 0x000000ff0900720c */ /* 0x000fe40003f25270 */
[----:B------:R-:W-:-:S02]  /*07e0*/  LOP3.LUT R7, R7, 0x800000, RZ, 0xfc, !PT ;  /* 0x0080000007077812 */ /* 0x000fc400078efcff */
[----:B------:R-:W-:Y:S02]  /*07f0*/  IADD3 R9, PT, PT, -R9, RZ, RZ ;  /* 0x000000ff09097210 */ /* 0x000fe40007ffe1ff */
[----:B------:R-:W-:Y:S02]  /*0800*/  SHF.L.U32 R10, R7, R10, RZ ;  /* 0x0000000a070a7219 */ /* 0x000fe400000006ff */
[----:B------:R-:W-:Y:S02]  /*0810*/  FSETP.NEU.FTZ.AND P0, PT, R3, R8, PT ;  /* 0x000000080300720b */ /* 0x000fe40003f1d000 */
[----:B------:R-:W-:Y:S02]  /*0820*/  SEL R8, R9, RZ, P2 ;  /* 0x000000ff09087207 */ /* 0x000fe40001000000 */
[----:B------:R-:W-:Y:S02]  /*0830*/  ISETP.NE.AND P1, PT, R10, RZ, P1 ;  /* 0x000000ff0a00720c */ /* 0x000fe40000f25270 */
[----:B------:R-:W-:-:S02]  /*0840*/  SHF.R.U32.HI R8, RZ, R8, R7 ;  /* 0x00000008ff087219 */ /* 0x000fc40000011607 */
[----:B------:R-:W-:Y:S02]  /*0850*/  PLOP3.LUT P0, PT, P0, P1, PT, 0xf8, 0x8f ;  /* 0x00000000008f781c */ /* 0x000fe40000703f70 */
[----:B------:R-:W-:Y:S02]  /*0860*/  SHF.R.U32.HI R10, RZ, 0x1, R8 ;  /* 0x00000001ff0a7819 */ /* 0x000fe40000011608 */
[----:B------:R-:W-:-:S04]  /*0870*/  SEL R3, RZ, 0x1, !P0 ;  /* 0x00000001ff037807 */ /* 0x000fc80004000000 */
[----:B------:R-:W-:-:S04]  /*0880*/  LOP3.LUT R3, R3, 0x1, R10, 0xf8, !PT ;  /* 0x0000000103037812 */ /* 0x000fc800078ef80a */
[----:B------:R-:W-:-:S05]  /*0890*/  LOP3.LUT R3, R3, R8, RZ, 0xc0, !PT ;  /* 0x0000000803037212 */ /* 0x000fca00078ec0ff */
[----:B------:R-:W-:-:S05]  /*08a0*/  IMAD.IADD R3, R10, 0x1, R3 ;  /* 0x000000010a037824 */ /* 0x000fca00078e0203 */
[----:B------:R-:W-:Y:S01]  /*08b0*/  LOP3.LUT R0, R3, R0, RZ, 0xfc, !PT ;  /* 0x0000000003007212 */ /* 0x000fe200078efcff */
[----:B------:R-:W-:Y:S06]  /*08c0*/  BRA `(.L_x_17) ;  /* 0x0000000000107947 */ /* 0x000fec0003800000 */
.L_x_16:
[----:B------:R-:W-:-:S04]  /*08d0*/  LOP3.LUT R0, R0, 0x80000000, RZ, 0xc0, !PT ;  /* 0x8000000000007812 */ /* 0x000fc800078ec0ff */
[----:B------:R-:W-:Y:S01]  /*08e0*/  LOP3.LUT R0, R0, 0x7f800000, RZ, 0xfc, !PT ;  /* 0x7f80000000007812 */ /* 0x000fe200078efcff */
[----:B------:R-:W-:Y:S06]  /*08f0*/  BRA `(.L_x_17) ;  /* 0x0000000000047947 */ /* 0x000fec0003800000 */
.L_x_15:
[----:B------:R-:W-:-:S07]  /*0900*/  IMAD R0, R8, 0x800000, R0 ;  /* 0x0080000008007824 */ /* 0x000fce00078e0200 */
.L_x_17:
[----:B------:R-:W-:Y:S05]  /*0910*/  BSYNC.RECONVERGENT B2 ;  /* 0x0000000000027941 */ /* 0x000fea0003800200 */
.L_x_14:
[----:B------:R-:W-:Y:S05]  /*0920*/  BRA `(.L_x_18) ;  /* 0x0000000000207947 */ /* 0x000fea0003800000 */
.L_x_13:
[----:B------:R-:W-:-:S04]  /*0930*/  LOP3.LUT R0, R9, 0x80000000, R11, 0x48, !PT ;  /* 0x8000000009007812 */ /* 0x000fc800078e480b */
[----:B------:R-:W-:Y:S01]  /*0940*/  LOP3.LUT R0, R0, 0x7f800000, RZ, 0xfc, !PT ;  /* 0x7f80000000007812 */ /* 0x000fe200078efcff */
[----:B------:R-:W-:Y:S06]  /*0950*/  BRA `(.L_x_18) ;  /* 0x0000000000147947 */ /* 0x000fec0003800000 */
.L_x_12:
[----:B------:R-:W-:Y:S01]  /*0960*/  LOP3.LUT R0, R9, 0x80000000, R11, 0x48, !PT ;  /* 0x8000000009007812 */ /* 0x000fe200078e480b */
[----:B------:R-:W-:Y:S06]  /*0970*/  BRA `(.L_x_18) ;  /* 0x00000000000c7947 */ /* 0x000fec0003800000 */
.L_x_11:
[----:B------:R-:W0:Y:S01]  /*0980*/  MUFU.RSQ R0, -QNAN ;  /* 0xffc0000000007908 */ /* 0x000e220000001400 */
[----:B------:R-:W-:Y:S05]  /*0990*/  BRA `(.L_x_18) ;  /* 0x0000000000047947 */ /* 0x000fea0003800000 */
.L_x_10:
[----:B------:R-:W-:-:S07]  /*09a0*/  FADD.FTZ R0, R0, R3 ;  /* 0x0000000300007221 */ /* 0x000fce0000010000 */
.L_x_18:
[----:B------:R-:W-:Y:S05]  /*09b0*/  BSYNC.RECONVERGENT B1 ;  /* 0x0000000000017941 */ /* 0x000fea0003800200 */
.L_x_8:
[----:B------:R-:W-:-:S04]  /*09c0*/  IMAD.MOV.U32 R7, RZ, RZ, 0x0 ;  /* 0x00000000ff077424 */ /* 0x000fc800078e00ff */
[----:B0-----:R-:W-:Y:S05]  /*09d0*/  RET.REL.NODEC R6 `(my_kernel_kernel1) ;  /* 0xfffffff406887950 */ /* 0x001fea0003c3ffff */
.L_x_19:
        /* <DEDUP_REMOVED lines=10> */
.L_x_20:


//--------------------- .nv.shared.my_kernel_kernel0 --------------------------
	.section	.nv.shared.my_kernel_kernel0,"aw",@nobits
	.sectionflags	@""
	.align	4
.nv.shared.my_kernel_kernel0:
	.zero		6144


//--------------------- .nv.shared.reserved.0     --------------------------
	.section	.nv.shared.reserved.0,"aw",@nobits
	.weak		__nv_reservedSMEM_offset_0_alias
	.size		__nv_reservedSMEM_offset_0_alias, 0, 64
	.other		__nv_reservedSMEM_offset_0_alias,@"STO_CUDA_RESERVED_SHARED STV_DEFAULT"
__nv_reservedSMEM_offset_0_alias:
	.zero		0
	.zero		64


//--------------------- .nv.constant0.my_kernel_kernel0 --------------------------
	.section	.nv.constant0.my_kernel_kernel0,"a",@progbits
	.sectionflags	@""
	.align	4
.nv.constant0.my_kernel_kernel0:
	.zero		920


//--------------------- .nv.constant0.my_kernel_kernel1 --------------------------
	.section	.nv.constant0.my_kernel_kernel1,"a",@progbits
	.sectionflags	@""
	.align	4
.nv.constant0.my_kernel_kernel1:
	.zero		920


//--------------------- SYMBOLS --------------------------

	.type		.nv.reservedSmem.offset0,@object
	.size		.nv.reservedSmem.offset0,0x4
	.type		.nv.reservedSmem.cap,@object
	.size		.nv.reservedSmem.cap,0x4
